//
// Generated by NVIDIA NVVM Compiler
//
// Compiler Build ID: CL-36424714
// Cuda compilation tools, release 13.0, V13.0.88
// Based on NVVM 20.0.0
//

.version 9.0
.target sm_100
.address_size 64

	// .globl	primal_dual_for_total_variation_3D

.visible .entry primal_dual_for_total_variation_3D(
	.param .u64 .ptr .align 1 primal_dual_for_total_variation_3D_param_0,
	.param .u64 .ptr .align 1 primal_dual_for_total_variation_3D_param_1,
	.param .u64 .ptr .align 1 primal_dual_for_total_variation_3D_param_2,
	.param .u64 .ptr .align 1 primal_dual_for_total_variation_3D_param_3,
	.param .u64 .ptr .align 1 primal_dual_for_total_variation_3D_param_4,
	.param .u64 .ptr .align 1 primal_dual_for_total_variation_3D_param_5,
	.param .u64 .ptr .align 1 primal_dual_for_total_variation_3D_param_6,
	.param .u64 .ptr .align 1 primal_dual_for_total_variation_3D_param_7,
	.param .u64 .ptr .align 1 primal_dual_for_total_variation_3D_param_8,
	.param .f32 primal_dual_for_total_variation_3D_param_9,
	.param .f32 primal_dual_for_total_variation_3D_param_10,
	.param .f32 primal_dual_for_total_variation_3D_param_11,
	.param .f32 primal_dual_for_total_variation_3D_param_12,
	.param .u32 primal_dual_for_total_variation_3D_param_13,
	.param .u32 primal_dual_for_total_variation_3D_param_14,
	.param .u32 primal_dual_for_total_variation_3D_param_15,
	.param .u32 primal_dual_for_total_variation_3D_param_16,
	.param .u32 primal_dual_for_total_variation_3D_param_17
)
{
	.reg .pred 	%p<33>;
	.reg .b32 	%r<25>;
	.reg .b32 	%f<132>;
	.reg .b64 	%rd<117>;

	ld.param.u64 	%rd31, [primal_dual_for_total_variation_3D_param_1];
	ld.param.u64 	%rd32, [primal_dual_for_total_variation_3D_param_3];
	ld.param.u64 	%rd33, [primal_dual_for_total_variation_3D_param_4];
	ld.param.u64 	%rd34, [primal_dual_for_total_variation_3D_param_5];
	ld.param.f32 	%f36, [primal_dual_for_total_variation_3D_param_9];
	ld.param.f32 	%f37, [primal_dual_for_total_variation_3D_param_10];
	ld.param.f32 	%f38, [primal_dual_for_total_variation_3D_param_11];
	ld.param.f32 	%f39, [primal_dual_for_total_variation_3D_param_12];
	ld.param.u32 	%r5, [primal_dual_for_total_variation_3D_param_13];
	ld.param.u32 	%r10, [primal_dual_for_total_variation_3D_param_14];
	ld.param.u32 	%r7, [primal_dual_for_total_variation_3D_param_15];
	ld.param.u32 	%r8, [primal_dual_for_total_variation_3D_param_16];
	ld.param.u32 	%r9, [primal_dual_for_total_variation_3D_param_17];
	cvta.to.global.u64 	%rd1, %rd31;
	cvta.to.global.u64 	%rd2, %rd34;
	cvta.to.global.u64 	%rd3, %rd33;
	cvta.to.global.u64 	%rd4, %rd32;
	mov.u32 	%r11, %ctaid.x;
	mov.u32 	%r12, %ntid.x;
	mov.u32 	%r13, %tid.x;
	mad.lo.s32 	%r14, %r11, %r12, %r13;
	cvt.u64.u32 	%rd5, %r14;
	mov.u32 	%r15, %ctaid.y;
	mov.u32 	%r16, %ntid.y;
	mov.u32 	%r17, %tid.y;
	mad.lo.s32 	%r18, %r15, %r16, %r17;
	mov.u32 	%r19, %ctaid.z;
	mov.u32 	%r20, %ntid.z;
	mov.u32 	%r21, %tid.z;
	mad.lo.s32 	%r2, %r19, %r20, %r21;
	cvt.s64.s32 	%rd6, %r5;
	setp.ge.s64 	%p1, %rd5, %rd6;
	setp.ge.s32 	%p2, %r18, %r10;
	or.pred  	%p3, %p1, %p2;
	setp.ge.s32 	%p4, %r2, %r7;
	or.pred  	%p5, %p3, %p4;
	@%p5 bra 	$L__BB0_18;
	cvt.u64.u32 	%rd7, %r2;
	cvt.u64.u32 	%rd8, %r18;
	mul.lo.s64 	%rd9, %rd6, %rd8;
	add.s64 	%rd10, %rd9, %rd5;
	mul.lo.s32 	%r22, %r10, %r5;
	cvt.s64.s32 	%rd11, %r22;
	mul.lo.s64 	%rd12, %rd11, %rd7;
	add.s64 	%rd13, %rd10, %rd12;
	shl.b64 	%rd35, %rd13, 2;
	add.s64 	%rd14, %rd4, %rd35;
	ld.global.f32 	%f40, [%rd14];
	add.s64 	%rd15, %rd3, %rd35;
	ld.global.f32 	%f41, [%rd15];
	add.s64 	%rd16, %rd2, %rd35;
	ld.global.f32 	%f42, [%rd16];
	add.s32 	%r23, %r5, -1;
	cvt.s64.s32 	%rd17, %r23;
	setp.eq.s64 	%p6, %rd5, %rd17;
	selp.b64 	%rd36, -1, 1, %p6;
	add.s64 	%rd37, %rd13, %rd36;
	shl.b64 	%rd38, %rd37, 2;
	add.s64 	%rd39, %rd1, %rd38;
	ld.global.f32 	%f43, [%rd39];
	add.s64 	%rd18, %rd1, %rd35;
	ld.global.f32 	%f1, [%rd18];
	sub.f32 	%f44, %f43, %f1;
	fma.rn.f32 	%f126, %f36, %f44, %f40;
	add.s32 	%r3, %r10, -1;
	setp.eq.s32 	%p7, %r18, %r3;
	selp.b64 	%rd40, -1, 1, %p7;
	add.s64 	%rd41, %rd40, %rd8;
	add.s64 	%rd19, %rd12, %rd5;
	mad.lo.s64 	%rd42, %rd41, %rd6, %rd19;
	shl.b64 	%rd43, %rd42, 2;
	add.s64 	%rd20, %rd1, %rd43;
	ld.global.f32 	%f45, [%rd20];
	sub.f32 	%f46, %f45, %f1;
	fma.rn.f32 	%f127, %f36, %f46, %f41;
	add.s32 	%r4, %r7, -1;
	setp.eq.s32 	%p8, %r2, %r4;
	selp.b64 	%rd44, -1, 1, %p8;
	add.s64 	%rd45, %rd44, %rd7;
	mul.lo.s64 	%rd21, %rd45, %rd11;
	add.s64 	%rd46, %rd10, %rd21;
	shl.b64 	%rd47, %rd46, 2;
	add.s64 	%rd22, %rd1, %rd47;
	ld.global.f32 	%f47, [%rd22];
	sub.f32 	%f48, %f47, %f1;
	fma.rn.f32 	%f128, %f36, %f48, %f42;
	setp.ne.s32 	%p9, %r9, 0;
	@%p9 bra 	$L__BB0_4;
	mul.f32 	%f55, %f127, %f127;
	fma.rn.f32 	%f56, %f126, %f126, %f55;
	fma.rn.f32 	%f5, %f128, %f128, %f56;
	setp.leu.f32 	%p13, %f5, 0f3F800000;
	@%p13 bra 	$L__BB0_5;
	sqrt.rn.f32 	%f57, %f5;
	rcp.rn.f32 	%f58, %f57;
	mul.f32 	%f126, %f126, %f58;
	mul.f32 	%f127, %f127, %f58;
	mul.f32 	%f128, %f128, %f58;
	bra.uni 	$L__BB0_5;
$L__BB0_4:
	abs.f32 	%f49, %f126;
	abs.f32 	%f50, %f127;
	abs.f32 	%f51, %f128;
	setp.lt.f32 	%p10, %f49, 0f3F800000;
	selp.f32 	%f52, 0f3F800000, %f49, %p10;
	setp.lt.f32 	%p11, %f50, 0f3F800000;
	selp.f32 	%f53, 0f3F800000, %f50, %p11;
	setp.lt.f32 	%p12, %f51, 0f3F800000;
	selp.f32 	%f54, 0f3F800000, %f51, %p12;
	div.rn.f32 	%f126, %f126, %f52;
	div.rn.f32 	%f127, %f127, %f53;
	div.rn.f32 	%f128, %f128, %f54;
$L__BB0_5:
	add.s64 	%rd23, %rd5, -1;
	ld.global.f32 	%f59, [%rd14+-4];
	ld.global.f32 	%f60, [%rd15+-4];
	ld.global.f32 	%f61, [%rd16+-4];
	setp.eq.s64 	%p15, %rd23, %rd17;
	add.s64 	%rd48, %rd5, -2;
	selp.b64 	%rd49, %rd48, %rd9, %p15;
	selp.b64 	%rd50, %rd9, %rd5, %p15;
	add.s64 	%rd51, %rd49, %rd12;
	add.s64 	%rd52, %rd51, %rd50;
	shl.b64 	%rd53, %rd52, 2;
	add.s64 	%rd54, %rd1, %rd53;
	ld.global.f32 	%f62, [%rd54];
	ld.global.f32 	%f63, [%rd18+-4];
	sub.f32 	%f64, %f62, %f63;
	fma.rn.f32 	%f129, %f36, %f64, %f59;
	ld.global.f32 	%f65, [%rd20+-4];
	sub.f32 	%f66, %f65, %f63;
	fma.rn.f32 	%f16, %f36, %f66, %f60;
	ld.global.f32 	%f67, [%rd22+-4];
	sub.f32 	%f68, %f67, %f63;
	fma.rn.f32 	%f17, %f36, %f68, %f61;
	@%p9 bra 	$L__BB0_8;
	mul.f32 	%f71, %f16, %f16;
	fma.rn.f32 	%f72, %f129, %f129, %f71;
	fma.rn.f32 	%f18, %f17, %f17, %f72;
	setp.leu.f32 	%p17, %f18, 0f3F800000;
	@%p17 bra 	$L__BB0_9;
	sqrt.rn.f32 	%f73, %f18;
	rcp.rn.f32 	%f74, %f73;
	mul.f32 	%f129, %f129, %f74;
	bra.uni 	$L__BB0_9;
$L__BB0_8:
	abs.f32 	%f69, %f129;
	setp.lt.f32 	%p16, %f69, 0f3F800000;
	selp.f32 	%f70, 0f3F800000, %f69, %p16;
	div.rn.f32 	%f129, %f129, %f70;
$L__BB0_9:
	add.s64 	%rd24, %rd8, -1;
	sub.s64 	%rd55, %rd9, %rd6;
	add.s64 	%rd56, %rd55, %rd5;
	add.s64 	%rd57, %rd19, %rd55;
	shl.b64 	%rd58, %rd57, 2;
	add.s64 	%rd59, %rd4, %rd58;
	ld.global.f32 	%f75, [%rd59];
	add.s64 	%rd60, %rd3, %rd58;
	ld.global.f32 	%f76, [%rd60];
	add.s64 	%rd61, %rd2, %rd58;
	ld.global.f32 	%f77, [%rd61];
	add.s64 	%rd62, %rd5, 1;
	selp.b64 	%rd25, %rd23, %rd62, %p6;
	add.s64 	%rd63, %rd25, %rd55;
	add.s64 	%rd64, %rd63, %rd12;
	shl.b64 	%rd65, %rd64, 2;
	add.s64 	%rd66, %rd1, %rd65;
	ld.global.f32 	%f78, [%rd66];
	add.s64 	%rd67, %rd1, %rd58;
	ld.global.f32 	%f79, [%rd67];
	sub.f32 	%f80, %f78, %f79;
	fma.rn.f32 	%f22, %f36, %f80, %f75;
	cvt.u64.u32 	%rd68, %r3;
	setp.eq.s64 	%p20, %rd24, %rd68;
	add.s64 	%rd69, %rd8, -2;
	selp.b64 	%rd70, %rd69, %rd8, %p20;
	mad.lo.s64 	%rd71, %rd70, %rd6, %rd19;
	shl.b64 	%rd72, %rd71, 2;
	add.s64 	%rd73, %rd1, %rd72;
	ld.global.f32 	%f81, [%rd73];
	sub.f32 	%f82, %f81, %f79;
	fma.rn.f32 	%f130, %f36, %f82, %f76;
	add.s64 	%rd74, %rd56, %rd21;
	shl.b64 	%rd75, %rd74, 2;
	add.s64 	%rd76, %rd1, %rd75;
	ld.global.f32 	%f83, [%rd76];
	sub.f32 	%f84, %f83, %f79;
	fma.rn.f32 	%f24, %f36, %f84, %f77;
	@%p9 bra 	$L__BB0_12;
	mul.f32 	%f87, %f130, %f130;
	fma.rn.f32 	%f88, %f22, %f22, %f87;
	fma.rn.f32 	%f25, %f24, %f24, %f88;
	setp.leu.f32 	%p22, %f25, 0f3F800000;
	@%p22 bra 	$L__BB0_13;
	sqrt.rn.f32 	%f89, %f25;
	rcp.rn.f32 	%f90, %f89;
	mul.f32 	%f130, %f130, %f90;
	bra.uni 	$L__BB0_13;
$L__BB0_12:
	abs.f32 	%f85, %f130;
	setp.lt.f32 	%p21, %f85, 0f3F800000;
	selp.f32 	%f86, 0f3F800000, %f85, %p21;
	div.rn.f32 	%f130, %f130, %f86;
$L__BB0_13:
	add.s64 	%rd77, %rd7, -1;
	sub.s64 	%rd78, %rd12, %rd11;
	add.s64 	%rd79, %rd10, %rd78;
	shl.b64 	%rd80, %rd79, 2;
	add.s64 	%rd81, %rd4, %rd80;
	ld.global.f32 	%f91, [%rd81];
	add.s64 	%rd82, %rd3, %rd80;
	ld.global.f32 	%f92, [%rd82];
	add.s64 	%rd83, %rd2, %rd80;
	ld.global.f32 	%f93, [%rd83];
	add.s64 	%rd84, %rd25, %rd9;
	add.s64 	%rd85, %rd84, %rd78;
	shl.b64 	%rd86, %rd85, 2;
	add.s64 	%rd87, %rd1, %rd86;
	ld.global.f32 	%f94, [%rd87];
	add.s64 	%rd88, %rd1, %rd80;
	ld.global.f32 	%f95, [%rd88];
	sub.f32 	%f96, %f94, %f95;
	fma.rn.f32 	%f29, %f36, %f96, %f91;
	add.s64 	%rd89, %rd8, 1;
	selp.b64 	%rd90, %rd24, %rd89, %p7;
	add.s64 	%rd91, %rd78, %rd5;
	mad.lo.s64 	%rd92, %rd90, %rd6, %rd91;
	shl.b64 	%rd93, %rd92, 2;
	add.s64 	%rd94, %rd1, %rd93;
	ld.global.f32 	%f97, [%rd94];
	sub.f32 	%f98, %f97, %f95;
	fma.rn.f32 	%f30, %f36, %f98, %f92;
	cvt.u64.u32 	%rd95, %r4;
	setp.eq.s64 	%p25, %rd77, %rd95;
	add.s64 	%rd96, %rd7, -2;
	selp.b64 	%rd97, %rd96, %rd7, %p25;
	mad.lo.s64 	%rd98, %rd97, %rd11, %rd10;
	shl.b64 	%rd99, %rd98, 2;
	add.s64 	%rd100, %rd1, %rd99;
	ld.global.f32 	%f99, [%rd100];
	sub.f32 	%f100, %f99, %f95;
	fma.rn.f32 	%f131, %f36, %f100, %f93;
	@%p9 bra 	$L__BB0_16;
	mul.f32 	%f103, %f30, %f30;
	fma.rn.f32 	%f104, %f29, %f29, %f103;
	fma.rn.f32 	%f32, %f131, %f131, %f104;
	setp.leu.f32 	%p27, %f32, 0f3F800000;
	@%p27 bra 	$L__BB0_17;
	sqrt.rn.f32 	%f105, %f32;
	rcp.rn.f32 	%f106, %f105;
	mul.f32 	%f131, %f131, %f106;
	bra.uni 	$L__BB0_17;
$L__BB0_16:
	abs.f32 	%f101, %f131;
	setp.lt.f32 	%p26, %f101, 0f3F800000;
	selp.f32 	%f102, 0f3F800000, %f101, %p26;
	div.rn.f32 	%f131, %f131, %f102;
$L__BB0_17:
	ld.param.u64 	%rd116, [primal_dual_for_total_variation_3D_param_8];
	ld.param.u64 	%rd115, [primal_dual_for_total_variation_3D_param_7];
	ld.param.u64 	%rd114, [primal_dual_for_total_variation_3D_param_6];
	ld.param.u64 	%rd113, [primal_dual_for_total_variation_3D_param_2];
	ld.param.u64 	%rd112, [primal_dual_for_total_variation_3D_param_0];
	cvt.u32.u64 	%r24, %rd5;
	setp.ne.s32 	%p28, %r8, 0;
	setp.lt.f32 	%p29, %f1, 0f00000000;
	selp.f32 	%f107, 0f00000000, %f1, %p29;
	selp.f32 	%f108, %f107, %f1, %p28;
	setp.eq.s32 	%p30, %r24, 0;
	sub.f32 	%f109, %f126, %f129;
	selp.f32 	%f110, %f126, %f109, %p30;
	setp.eq.s32 	%p31, %r18, 0;
	sub.f32 	%f111, %f127, %f130;
	selp.f32 	%f112, %f127, %f111, %p31;
	neg.f32 	%f113, %f112;
	setp.eq.s32 	%p32, %r2, 0;
	sub.f32 	%f114, %f128, %f131;
	selp.f32 	%f115, %f128, %f114, %p32;
	sub.f32 	%f116, %f113, %f110;
	sub.f32 	%f117, %f116, %f115;
	mul.f32 	%f118, %f37, %f117;
	sub.f32 	%f119, %f108, %f118;
	cvta.to.global.u64 	%rd101, %rd112;
	shl.b64 	%rd102, %rd13, 2;
	add.s64 	%rd103, %rd101, %rd102;
	ld.global.f32 	%f120, [%rd103];
	fma.rn.f32 	%f121, %f38, %f120, %f119;
	add.f32 	%f122, %f38, 0f3F800000;
	div.rn.f32 	%f123, %f121, %f122;
	sub.f32 	%f124, %f123, %f108;
	fma.rn.f32 	%f125, %f39, %f124, %f123;
	cvta.to.global.u64 	%rd104, %rd113;
	add.s64 	%rd105, %rd104, %rd102;
	st.global.f32 	[%rd105], %f125;
	cvta.to.global.u64 	%rd106, %rd114;
	add.s64 	%rd107, %rd106, %rd102;
	st.global.f32 	[%rd107], %f126;
	cvta.to.global.u64 	%rd108, %rd115;
	add.s64 	%rd109, %rd108, %rd102;
	st.global.f32 	[%rd109], %f127;
	cvta.to.global.u64 	%rd110, %rd116;
	add.s64 	%rd111, %rd110, %rd102;
	st.global.f32 	[%rd111], %f128;
$L__BB0_18:
	ret;

}
	// .globl	dualPD3D_kernel
.visible .entry dualPD3D_kernel(
	.param .u64 .ptr .align 1 dualPD3D_kernel_param_0,
	.param .u64 .ptr .align 1 dualPD3D_kernel_param_1,
	.param .u64 .ptr .align 1 dualPD3D_kernel_param_2,
	.param .u64 .ptr .align 1 dualPD3D_kernel_param_3,
	.param .f32 dualPD3D_kernel_param_4,
	.param .u32 dualPD3D_kernel_param_5,
	.param .u32 dualPD3D_kernel_param_6,
	.param .u32 dualPD3D_kernel_param_7
)
{
	.reg .pred 	%p<9>;
	.reg .b32 	%r<22>;
	.reg .b32 	%f<22>;
	.reg .b64 	%rd<45>;

	ld.param.u64 	%rd13, [dualPD3D_kernel_param_0];
	ld.param.f32 	%f1, [dualPD3D_kernel_param_4];
	ld.param.u32 	%r3, [dualPD3D_kernel_param_5];
	ld.param.u32 	%r6, [dualPD3D_kernel_param_6];
	ld.param.u32 	%r5, [dualPD3D_kernel_param_7];
	cvta.to.global.u64 	%rd1, %rd13;
	mov.u32 	%r7, %ntid.x;
	mov.u32 	%r8, %ctaid.x;
	mov.u32 	%r9, %tid.x;
	mad.lo.s32 	%r10, %r7, %r8, %r9;
	cvt.u64.u32 	%rd2, %r10;
	mov.u32 	%r11, %ntid.y;
	mov.u32 	%r12, %ctaid.y;
	mov.u32 	%r13, %tid.y;
	mad.lo.s32 	%r14, %r11, %r12, %r13;
	mov.u32 	%r15, %ntid.z;
	mov.u32 	%r16, %ctaid.z;
	mov.u32 	%r17, %tid.z;
	mad.lo.s32 	%r2, %r15, %r16, %r17;
	cvt.s64.s32 	%rd3, %r3;
	setp.ge.s64 	%p1, %rd2, %rd3;
	setp.ge.s32 	%p2, %r14, %r6;
	or.pred  	%p3, %p1, %p2;
	setp.ge.s32 	%p4, %r2, %r5;
	or.pred  	%p5, %p3, %p4;
	@%p5 bra 	$L__BB1_4;
	ld.param.u64 	%rd44, [dualPD3D_kernel_param_3];
	ld.param.u64 	%rd43, [dualPD3D_kernel_param_2];
	ld.param.u64 	%rd42, [dualPD3D_kernel_param_1];
	cvta.to.global.u64 	%rd4, %rd44;
	cvt.u64.u32 	%rd14, %r2;
	cvt.u64.u32 	%rd15, %r14;
	cvta.to.global.u64 	%rd16, %rd42;
	cvta.to.global.u64 	%rd17, %rd43;
	mad.lo.s64 	%rd5, %rd3, %rd15, %rd2;
	mul.lo.s32 	%r18, %r6, %r3;
	cvt.s64.s32 	%rd6, %r18;
	mul.lo.s64 	%rd7, %rd6, %rd14;
	add.s64 	%rd8, %rd7, %rd5;
	add.s32 	%r19, %r3, -1;
	cvt.s64.s32 	%rd18, %r19;
	setp.eq.s64 	%p6, %rd2, %rd18;
	selp.b64 	%rd19, -1, 1, %p6;
	add.s64 	%rd20, %rd8, %rd19;
	shl.b64 	%rd21, %rd20, 2;
	add.s64 	%rd22, %rd1, %rd21;
	ld.global.f32 	%f2, [%rd22];
	shl.b64 	%rd23, %rd8, 2;
	add.s64 	%rd9, %rd1, %rd23;
	ld.global.f32 	%f3, [%rd9];
	sub.f32 	%f4, %f2, %f3;
	add.s64 	%rd24, %rd16, %rd23;
	ld.global.f32 	%f5, [%rd24];
	fma.rn.f32 	%f6, %f1, %f4, %f5;
	st.global.f32 	[%rd24], %f6;
	add.s32 	%r20, %r6, -1;
	setp.eq.s32 	%p7, %r14, %r20;
	selp.b64 	%rd25, -1, 1, %p7;
	add.s64 	%rd26, %rd25, %rd15;
	add.s64 	%rd27, %rd7, %rd2;
	mad.lo.s64 	%rd28, %rd26, %rd3, %rd27;
	shl.b64 	%rd29, %rd28, 2;
	add.s64 	%rd30, %rd1, %rd29;
	ld.global.f32 	%f7, [%rd30];
	ld.global.f32 	%f8, [%rd9];
	sub.f32 	%f9, %f7, %f8;
	add.s64 	%rd31, %rd17, %rd23;
	ld.global.f32 	%f10, [%rd31];
	fma.rn.f32 	%f11, %f1, %f9, %f10;
	st.global.f32 	[%rd31], %f11;
	add.s32 	%r21, %r5, -1;
	setp.ne.s32 	%p8, %r2, %r21;
	@%p8 bra 	$L__BB1_3;
	sub.s64 	%rd36, %rd7, %rd6;
	add.s64 	%rd37, %rd36, %rd5;
	shl.b64 	%rd38, %rd37, 2;
	add.s64 	%rd39, %rd1, %rd38;
	ld.global.f32 	%f17, [%rd39];
	ld.global.f32 	%f18, [%rd9];
	sub.f32 	%f19, %f17, %f18;
	add.s64 	%rd41, %rd4, %rd23;
	ld.global.f32 	%f20, [%rd41];
	fma.rn.f32 	%f21, %f1, %f19, %f20;
	st.global.f32 	[%rd41], %f21;
	bra.uni 	$L__BB1_4;
$L__BB1_3:
	shl.b64 	%rd32, %rd6, 2;
	add.s64 	%rd33, %rd9, %rd32;
	ld.global.f32 	%f12, [%rd33];
	ld.global.f32 	%f13, [%rd9];
	sub.f32 	%f14, %f12, %f13;
	add.s64 	%rd35, %rd4, %rd23;
	ld.global.f32 	%f15, [%rd35];
	fma.rn.f32 	%f16, %f1, %f14, %f15;
	st.global.f32 	[%rd35], %f16;
$L__BB1_4:
	ret;

}
	// .globl	Proj_funcPD3D_iso_kernel
.visible .entry Proj_funcPD3D_iso_kernel(
	.param .u64 .ptr .align 1 Proj_funcPD3D_iso_kernel_param_0,
	.param .u64 .ptr .align 1 Proj_funcPD3D_iso_kernel_param_1,
	.param .u64 .ptr .align 1 Proj_funcPD3D_iso_kernel_param_2,
	.param .u32 Proj_funcPD3D_iso_kernel_param_3,
	.param .u32 Proj_funcPD3D_iso_kernel_param_4,
	.param .u32 Proj_funcPD3D_iso_kernel_param_5
)
{
	.reg .pred 	%p<7>;
	.reg .b32 	%r<19>;
	.reg .b32 	%f<14>;
	.reg .b64 	%rd<18>;

	ld.param.u64 	%rd6, [Proj_funcPD3D_iso_kernel_param_0];
	ld.param.u64 	%rd7, [Proj_funcPD3D_iso_kernel_param_1];
	ld.param.u64 	%rd8, [Proj_funcPD3D_iso_kernel_param_2];
	ld.param.u32 	%r3, [Proj_funcPD3D_iso_kernel_param_3];
	ld.param.u32 	%r5, [Proj_funcPD3D_iso_kernel_param_4];
	ld.param.u32 	%r6, [Proj_funcPD3D_iso_kernel_param_5];
	mov.u32 	%r7, %ntid.x;
	mov.u32 	%r8, %ctaid.x;
	mov.u32 	%r9, %tid.x;
	mad.lo.s32 	%r10, %r7, %r8, %r9;
	cvt.u64.u32 	%rd1, %r10;
	mov.u32 	%r11, %ntid.y;
	mov.u32 	%r12, %ctaid.y;
	mov.u32 	%r13, %tid.y;
	mad.lo.s32 	%r14, %r11, %r12, %r13;
	mov.u32 	%r15, %ntid.z;
	mov.u32 	%r16, %ctaid.z;
	mov.u32 	%r17, %tid.z;
	mad.lo.s32 	%r2, %r15, %r16, %r17;
	cvt.s64.s32 	%rd2, %r3;
	setp.ge.s64 	%p1, %rd1, %rd2;
	setp.ge.s32 	%p2, %r14, %r5;
	or.pred  	%p3, %p1, %p2;
	setp.ge.s32 	%p4, %r2, %r6;
	or.pred  	%p5, %p3, %p4;
	@%p5 bra 	$L__BB2_3;
	cvta.to.global.u64 	%rd9, %rd6;
	cvta.to.global.u64 	%rd10, %rd7;
	cvta.to.global.u64 	%rd11, %rd8;
	cvt.u64.u32 	%rd12, %r2;
	cvt.u64.u32 	%rd13, %r14;
	mad.lo.s64 	%rd14, %rd2, %rd13, %rd1;
	mul.lo.s32 	%r18, %r5, %r3;
	cvt.s64.s32 	%rd15, %r18;
	mad.lo.s64 	%rd16, %rd15, %rd12, %rd14;
	shl.b64 	%rd17, %rd16, 2;
	add.s64 	%rd3, %rd9, %rd17;
	ld.global.f32 	%f1, [%rd3];
	add.s64 	%rd4, %rd10, %rd17;
	ld.global.f32 	%f3, [%rd4];
	mul.f32 	%f4, %f3, %f3;
	fma.rn.f32 	%f5, %f1, %f1, %f4;
	add.s64 	%rd5, %rd11, %rd17;
	ld.global.f32 	%f6, [%rd5];
	fma.rn.f32 	%f2, %f6, %f6, %f5;
	setp.leu.f32 	%p6, %f2, 0f3F800000;
	@%p6 bra 	$L__BB2_3;
	sqrt.rn.f32 	%f7, %f2;
	rcp.rn.f32 	%f8, %f7;
	mul.f32 	%f9, %f1, %f8;
	st.global.f32 	[%rd3], %f9;
	ld.global.f32 	%f10, [%rd4];
	mul.f32 	%f11, %f8, %f10;
	st.global.f32 	[%rd4], %f11;
	ld.global.f32 	%f12, [%rd5];
	mul.f32 	%f13, %f8, %f12;
	st.global.f32 	[%rd5], %f13;
$L__BB2_3:
	ret;

}
	// .globl	Proj_funcPD3D_aniso_kernel
.visible .entry Proj_funcPD3D_aniso_kernel(
	.param .u64 .ptr .align 1 Proj_funcPD3D_aniso_kernel_param_0,
	.param .u64 .ptr .align 1 Proj_funcPD3D_aniso_kernel_param_1,
	.param .u64 .ptr .align 1 Proj_funcPD3D_aniso_kernel_param_2,
	.param .u32 Proj_funcPD3D_aniso_kernel_param_3,
	.param .u32 Proj_funcPD3D_aniso_kernel_param_4,
	.param .u32 Proj_funcPD3D_aniso_kernel_param_5
)
{
	.reg .pred 	%p<9>;
	.reg .b32 	%r<19>;
	.reg .b32 	%f<15>;
	.reg .b64 	%rd<18>;

	ld.param.u64 	%rd3, [Proj_funcPD3D_aniso_kernel_param_0];
	ld.param.u64 	%rd4, [Proj_funcPD3D_aniso_kernel_param_1];
	ld.param.u64 	%rd5, [Proj_funcPD3D_aniso_kernel_param_2];
	ld.param.u32 	%r3, [Proj_funcPD3D_aniso_kernel_param_3];
	ld.param.u32 	%r5, [Proj_funcPD3D_aniso_kernel_param_4];
	ld.param.u32 	%r6, [Proj_funcPD3D_aniso_kernel_param_5];
	mov.u32 	%r7, %ntid.x;
	mov.u32 	%r8, %ctaid.x;
	mov.u32 	%r9, %tid.x;
	mad.lo.s32 	%r10, %r7, %r8, %r9;
	cvt.u64.u32 	%rd1, %r10;
	mov.u32 	%r11, %ntid.y;
	mov.u32 	%r12, %ctaid.y;
	mov.u32 	%r13, %tid.y;
	mad.lo.s32 	%r14, %r11, %r12, %r13;
	mov.u32 	%r15, %ntid.z;
	mov.u32 	%r16, %ctaid.z;
	mov.u32 	%r17, %tid.z;
	mad.lo.s32 	%r2, %r15, %r16, %r17;
	cvt.s64.s32 	%rd2, %r3;
	setp.ge.s64 	%p1, %rd1, %rd2;
	setp.ge.s32 	%p2, %r14, %r5;
	or.pred  	%p3, %p1, %p2;
	setp.ge.s32 	%p4, %r2, %r6;
	or.pred  	%p5, %p3, %p4;
	@%p5 bra 	$L__BB3_2;
	cvta.to.global.u64 	%rd6, %rd3;
	cvta.to.global.u64 	%rd7, %rd4;
	cvta.to.global.u64 	%rd8, %rd5;
	cvt.u64.u32 	%rd9, %r2;
	cvt.u64.u32 	%rd10, %r14;
	mad.lo.s64 	%rd11, %rd2, %rd10, %rd1;
	mul.lo.s32 	%r18, %r5, %r3;
	cvt.s64.s32 	%rd12, %r18;
	mad.lo.s64 	%rd13, %rd12, %rd9, %rd11;
	shl.b64 	%rd14, %rd13, 2;
	add.s64 	%rd15, %rd6, %rd14;
	ld.global.f32 	%f1, [%rd15];
	abs.f32 	%f2, %f1;
	add.s64 	%rd16, %rd7, %rd14;
	ld.global.f32 	%f3, [%rd16];
	abs.f32 	%f4, %f3;
	add.s64 	%rd17, %rd8, %rd14;
	ld.global.f32 	%f5, [%rd17];
	abs.f32 	%f6, %f5;
	setp.lt.f32 	%p6, %f2, 0f3F800000;
	selp.f32 	%f7, 0f3F800000, %f2, %p6;
	setp.lt.f32 	%p7, %f4, 0f3F800000;
	selp.f32 	%f8, 0f3F800000, %f4, %p7;
	setp.lt.f32 	%p8, %f6, 0f3F800000;
	selp.f32 	%f9, 0f3F800000, %f6, %p8;
	div.rn.f32 	%f10, %f1, %f7;
	st.global.f32 	[%rd15], %f10;
	ld.global.f32 	%f11, [%rd16];
	div.rn.f32 	%f12, %f11, %f8;
	st.global.f32 	[%rd16], %f12;
	ld.global.f32 	%f13, [%rd17];
	div.rn.f32 	%f14, %f13, %f9;
	st.global.f32 	[%rd17], %f14;
$L__BB3_2:
	ret;

}
	// .globl	DivProj3D_kernel
.visible .entry DivProj3D_kernel(
	.param .u64 .ptr .align 1 DivProj3D_kernel_param_0,
	.param .u64 .ptr .align 1 DivProj3D_kernel_param_1,
	.param .u64 .ptr .align 1 DivProj3D_kernel_param_2,
	.param .u64 .ptr .align 1 DivProj3D_kernel_param_3,
	.param .u64 .ptr .align 1 DivProj3D_kernel_param_4,
	.param .f32 DivProj3D_kernel_param_5,
	.param .f32 DivProj3D_kernel_param_6,
	.param .u32 DivProj3D_kernel_param_7,
	.param .u32 DivProj3D_kernel_param_8,
	.param .u32 DivProj3D_kernel_param_9
)
{
	.reg .pred 	%p<9>;
	.reg .b32 	%r<20>;
	.reg .b32 	%f<36>;
	.reg .b64 	%rd<44>;

	ld.param.u64 	%rd11, [DivProj3D_kernel_param_0];
	ld.param.u64 	%rd12, [DivProj3D_kernel_param_1];
	ld.param.u64 	%rd13, [DivProj3D_kernel_param_2];
	ld.param.u64 	%rd14, [DivProj3D_kernel_param_3];
	ld.param.u64 	%rd15, [DivProj3D_kernel_param_4];
	ld.param.f32 	%f10, [DivProj3D_kernel_param_5];
	ld.param.f32 	%f11, [DivProj3D_kernel_param_6];
	ld.param.u32 	%r3, [DivProj3D_kernel_param_7];
	ld.param.u32 	%r5, [DivProj3D_kernel_param_8];
	ld.param.u32 	%r6, [DivProj3D_kernel_param_9];
	cvta.to.global.u64 	%rd1, %rd15;
	cvta.to.global.u64 	%rd2, %rd14;
	cvta.to.global.u64 	%rd3, %rd13;
	mov.u32 	%r7, %ntid.x;
	mov.u32 	%r8, %ctaid.x;
	mov.u32 	%r9, %tid.x;
	mad.lo.s32 	%r10, %r7, %r8, %r9;
	cvt.u64.u32 	%rd4, %r10;
	mov.u32 	%r11, %ntid.y;
	mov.u32 	%r12, %ctaid.y;
	mov.u32 	%r13, %tid.y;
	mad.lo.s32 	%r14, %r11, %r12, %r13;
	mov.u32 	%r15, %ntid.z;
	mov.u32 	%r16, %ctaid.z;
	mov.u32 	%r17, %tid.z;
	mad.lo.s32 	%r2, %r15, %r16, %r17;
	cvt.s64.s32 	%rd5, %r3;
	setp.ge.s64 	%p1, %rd4, %rd5;
	setp.ge.s32 	%p2, %r14, %r5;
	or.pred  	%p3, %p1, %p2;
	setp.ge.s32 	%p4, %r2, %r6;
	or.pred  	%p5, %p3, %p4;
	@%p5 bra 	$L__BB4_11;
	cvt.u32.u64 	%r18, %rd4;
	cvt.u64.u32 	%rd16, %r2;
	cvt.u64.u32 	%rd17, %r14;
	mul.lo.s64 	%rd6, %rd5, %rd17;
	add.s64 	%rd7, %rd6, %rd4;
	mul.lo.s32 	%r19, %r5, %r3;
	cvt.s64.s32 	%rd8, %r19;
	mul.lo.s64 	%rd9, %rd8, %rd16;
	add.s64 	%rd10, %rd9, %rd7;
	setp.ne.s32 	%p6, %r18, 0;
	@%p6 bra 	$L__BB4_3;
	shl.b64 	%rd20, %rd10, 2;
	add.s64 	%rd21, %rd3, %rd20;
	ld.global.f32 	%f15, [%rd21];
	neg.f32 	%f33, %f15;
	bra.uni 	$L__BB4_4;
$L__BB4_3:
	shl.b64 	%rd18, %rd10, 2;
	add.s64 	%rd19, %rd3, %rd18;
	ld.global.f32 	%f12, [%rd19];
	ld.global.f32 	%f13, [%rd19+-4];
	sub.f32 	%f14, %f12, %f13;
	neg.f32 	%f33, %f14;
$L__BB4_4:
	setp.ne.s32 	%p7, %r14, 0;
	@%p7 bra 	$L__BB4_6;
	shl.b64 	%rd29, %rd10, 2;
	add.s64 	%rd30, %rd2, %rd29;
	ld.global.f32 	%f19, [%rd30];
	neg.f32 	%f34, %f19;
	bra.uni 	$L__BB4_7;
$L__BB4_6:
	sub.s64 	%rd22, %rd6, %rd5;
	add.s64 	%rd23, %rd22, %rd4;
	add.s64 	%rd24, %rd23, %rd9;
	shl.b64 	%rd25, %rd10, 2;
	add.s64 	%rd26, %rd2, %rd25;
	ld.global.f32 	%f16, [%rd26];
	shl.b64 	%rd27, %rd24, 2;
	add.s64 	%rd28, %rd2, %rd27;
	ld.global.f32 	%f17, [%rd28];
	sub.f32 	%f18, %f16, %f17;
	neg.f32 	%f34, %f18;
$L__BB4_7:
	setp.ne.s32 	%p8, %r2, 0;
	@%p8 bra 	$L__BB4_9;
	shl.b64 	%rd37, %rd10, 2;
	add.s64 	%rd38, %rd1, %rd37;
	ld.global.f32 	%f23, [%rd38];
	neg.f32 	%f35, %f23;
	bra.uni 	$L__BB4_10;
$L__BB4_9:
	sub.s64 	%rd31, %rd9, %rd8;
	add.s64 	%rd32, %rd31, %rd7;
	shl.b64 	%rd33, %rd10, 2;
	add.s64 	%rd34, %rd1, %rd33;
	ld.global.f32 	%f20, [%rd34];
	shl.b64 	%rd35, %rd32, 2;
	add.s64 	%rd36, %rd1, %rd35;
	ld.global.f32 	%f21, [%rd36];
	sub.f32 	%f22, %f20, %f21;
	neg.f32 	%f35, %f22;
$L__BB4_10:
	add.f32 	%f24, %f33, %f34;
	add.f32 	%f25, %f24, %f35;
	cvta.to.global.u64 	%rd39, %rd11;
	shl.b64 	%rd40, %rd10, 2;
	add.s64 	%rd41, %rd39, %rd40;
	ld.global.f32 	%f26, [%rd41];
	mul.f32 	%f27, %f11, %f25;
	sub.f32 	%f28, %f26, %f27;
	cvta.to.global.u64 	%rd42, %rd12;
	add.s64 	%rd43, %rd42, %rd40;
	ld.global.f32 	%f29, [%rd43];
	fma.rn.f32 	%f30, %f10, %f29, %f28;
	add.f32 	%f31, %f10, 0f3F800000;
	div.rn.f32 	%f32, %f30, %f31;
	st.global.f32 	[%rd41], %f32;
$L__BB4_11:
	ret;

}
	// .globl	PDnonneg3D_kernel
.visible .entry PDnonneg3D_kernel(
	.param .u64 .ptr .align 1 PDnonneg3D_kernel_param_0,
	.param .u32 PDnonneg3D_kernel_param_1,
	.param .u32 PDnonneg3D_kernel_param_2,
	.param .u32 PDnonneg3D_kernel_param_3
)
{
	.reg .pred 	%p<8>;
	.reg .b32 	%r<21>;
	.reg .b32 	%f<2>;
	.reg .b64 	%rd<13>;

	ld.param.u64 	%rd5, [PDnonneg3D_kernel_param_0];
	ld.param.u32 	%r3, [PDnonneg3D_kernel_param_1];
	ld.param.u32 	%r6, [PDnonneg3D_kernel_param_2];
	ld.param.u32 	%r5, [PDnonneg3D_kernel_param_3];
	mov.u32 	%r7, %ntid.x;
	mov.u32 	%r8, %ctaid.x;
	mov.u32 	%r9, %tid.x;
	mad.lo.s32 	%r10, %r7, %r8, %r9;
	cvt.u64.u32 	%rd1, %r10;
	mov.u32 	%r11, %ntid.y;
	mov.u32 	%r12, %ctaid.y;
	mov.u32 	%r13, %tid.y;
	mad.lo.s32 	%r14, %r11, %r12, %r13;
	mov.u32 	%r15, %ntid.z;
	mov.u32 	%r16, %ctaid.z;
	mov.u32 	%r17, %tid.z;
	mad.lo.s32 	%r2, %r15, %r16, %r17;
	cvt.s64.s32 	%rd2, %r3;
	setp.ge.s64 	%p1, %rd1, %rd2;
	setp.ge.s32 	%p2, %r14, %r6;
	or.pred  	%p3, %p1, %p2;
	setp.ge.s32 	%p4, %r2, %r5;
	or.pred  	%p5, %p3, %p4;
	@%p5 bra 	$L__BB5_4;
	cvt.u64.u32 	%rd6, %r2;
	cvt.u64.u32 	%rd7, %r14;
	mad.lo.s64 	%rd8, %rd2, %rd7, %rd1;
	mul.lo.s32 	%r18, %r6, %r3;
	cvt.s64.s32 	%rd9, %r18;
	mad.lo.s64 	%rd3, %rd9, %rd6, %rd8;
	mul.lo.s32 	%r19, %r18, %r5;
	cvt.s64.s32 	%rd10, %r19;
	setp.ge.s64 	%p6, %rd3, %rd10;
	@%p6 bra 	$L__BB5_4;
	cvta.to.global.u64 	%rd11, %rd5;
	shl.b64 	%rd12, %rd3, 2;
	add.s64 	%rd4, %rd11, %rd12;
	ld.global.f32 	%f1, [%rd4];
	setp.geu.f32 	%p7, %f1, 0f00000000;
	@%p7 bra 	$L__BB5_4;
	mov.b32 	%r20, 0;
	st.global.u32 	[%rd4], %r20;
$L__BB5_4:
	ret;

}
	// .globl	PDcopy_kernel2D
.visible .entry PDcopy_kernel2D(
	.param .u64 .ptr .align 1 PDcopy_kernel2D_param_0,
	.param .u64 .ptr .align 1 PDcopy_kernel2D_param_1,
	.param .u32 PDcopy_kernel2D_param_2,
	.param .u32 PDcopy_kernel2D_param_3
)
{
	.reg .pred 	%p<5>;
	.reg .b32 	%r<14>;
	.reg .b32 	%f<2>;
	.reg .b64 	%rd<13>;

	ld.param.u64 	%rd4, [PDcopy_kernel2D_param_0];
	ld.param.u64 	%rd5, [PDcopy_kernel2D_param_1];
	ld.param.u32 	%r2, [PDcopy_kernel2D_param_2];
	ld.param.u32 	%r4, [PDcopy_kernel2D_param_3];
	mov.u32 	%r5, %ntid.x;
	mov.u32 	%r6, %ctaid.x;
	mov.u32 	%r7, %tid.x;
	mad.lo.s32 	%r8, %r5, %r6, %r7;
	cvt.u64.u32 	%rd1, %r8;
	mov.u32 	%r9, %ntid.y;
	mov.u32 	%r10, %ctaid.y;
	mov.u32 	%r11, %tid.y;
	mad.lo.s32 	%r12, %r9, %r10, %r11;
	cvt.s64.s32 	%rd2, %r2;
	setp.ge.s64 	%p1, %rd1, %rd2;
	setp.ge.s32 	%p2, %r12, %r4;
	or.pred  	%p3, %p1, %p2;
	@%p3 bra 	$L__BB6_3;
	cvt.u64.u32 	%rd6, %r12;
	mad.lo.s64 	%rd3, %rd2, %rd6, %rd1;
	mul.lo.s32 	%r13, %r4, %r2;
	cvt.s64.s32 	%rd7, %r13;
	setp.ge.s64 	%p4, %rd3, %rd7;
	@%p4 bra 	$L__BB6_3;
	cvta.to.global.u64 	%rd8, %rd4;
	shl.b64 	%rd9, %rd3, 2;
	add.s64 	%rd10, %rd8, %rd9;
	ld.global.f32 	%f1, [%rd10];
	cvta.to.global.u64 	%rd11, %rd5;
	add.s64 	%rd12, %rd11, %rd9;
	st.global.f32 	[%rd12], %f1;
$L__BB6_3:
	ret;

}
	// .globl	PDcopy_kernel3D
.visible .entry PDcopy_kernel3D(
	.param .u64 .ptr .align 1 PDcopy_kernel3D_param_0,
	.param .u64 .ptr .align 1 PDcopy_kernel3D_param_1,
	.param .u32 PDcopy_kernel3D_param_2,
	.param .u32 PDcopy_kernel3D_param_3,
	.param .u32 PDcopy_kernel3D_param_4
)
{
	.reg .pred 	%p<7>;
	.reg .b32 	%r<20>;
	.reg .b32 	%f<2>;
	.reg .b64 	%rd<16>;

	ld.param.u64 	%rd4, [PDcopy_kernel3D_param_0];
	ld.param.u64 	%rd5, [PDcopy_kernel3D_param_1];
	ld.param.u32 	%r3, [PDcopy_kernel3D_param_2];
	ld.param.u32 	%r6, [PDcopy_kernel3D_param_3];
	ld.param.u32 	%r5, [PDcopy_kernel3D_param_4];
	mov.u32 	%r7, %ntid.x;
	mov.u32 	%r8, %ctaid.x;
	mov.u32 	%r9, %tid.x;
	mad.lo.s32 	%r10, %r7, %r8, %r9;
	cvt.u64.u32 	%rd1, %r10;
	mov.u32 	%r11, %ntid.y;
	mov.u32 	%r12, %ctaid.y;
	mov.u32 	%r13, %tid.y;
	mad.lo.s32 	%r14, %r11, %r12, %r13;
	mov.u32 	%r15, %ntid.z;
	mov.u32 	%r16, %ctaid.z;
	mov.u32 	%r17, %tid.z;
	mad.lo.s32 	%r2, %r15, %r16, %r17;
	cvt.s64.s32 	%rd2, %r3;
	setp.ge.s64 	%p1, %rd1, %rd2;
	setp.ge.s32 	%p2, %r14, %r6;
	or.pred  	%p3, %p1, %p2;
	setp.ge.s32 	%p4, %r2, %r5;
	or.pred  	%p5, %p3, %p4;
	@%p5 bra 	$L__BB7_3;
	cvt.u64.u32 	%rd6, %r2;
	cvt.u64.u32 	%rd7, %r14;
	mad.lo.s64 	%rd8, %rd2, %rd7, %rd1;
	mul.lo.s32 	%r18, %r6, %r3;
	cvt.s64.s32 	%rd9, %r18;
	mad.lo.s64 	%rd3, %rd9, %rd6, %rd8;
	mul.lo.s32 	%r19, %r18, %r5;
	cvt.s64.s32 	%rd10, %r19;
	setp.ge.s64 	%p6, %rd3, %rd10;
	@%p6 bra 	$L__BB7_3;
	cvta.to.global.u64 	%rd11, %rd4;
	shl.b64 	%rd12, %rd3, 2;
	add.s64 	%rd13, %rd11, %rd12;
	ld.global.f32 	%f1, [%rd13];
	cvta.to.global.u64 	%rd14, %rd5;
	add.s64 	%rd15, %rd14, %rd12;
	st.global.f32 	[%rd15], %f1;
$L__BB7_3:
	ret;

}
	// .globl	getU2D_kernel
.visible .entry getU2D_kernel(
	.param .u64 .ptr .align 1 getU2D_kernel_param_0,
	.param .u64 .ptr .align 1 getU2D_kernel_param_1,
	.param .f32 getU2D_kernel_param_2,
	.param .u32 getU2D_kernel_param_3,
	.param .u32 getU2D_kernel_param_4
)
{
	.reg .pred 	%p<5>;
	.reg .b32 	%r<14>;
	.reg .b32 	%f<6>;
	.reg .b64 	%rd<13>;

	ld.param.u64 	%rd4, [getU2D_kernel_param_0];
	ld.param.u64 	%rd5, [getU2D_kernel_param_1];
	ld.param.f32 	%f1, [getU2D_kernel_param_2];
	ld.param.u32 	%r2, [getU2D_kernel_param_3];
	ld.param.u32 	%r4, [getU2D_kernel_param_4];
	mov.u32 	%r5, %ntid.x;
	mov.u32 	%r6, %ctaid.x;
	mov.u32 	%r7, %tid.x;
	mad.lo.s32 	%r8, %r5, %r6, %r7;
	cvt.u64.u32 	%rd1, %r8;
	mov.u32 	%r9, %ntid.y;
	mov.u32 	%r10, %ctaid.y;
	mov.u32 	%r11, %tid.y;
	mad.lo.s32 	%r12, %r9, %r10, %r11;
	cvt.s64.s32 	%rd2, %r2;
	setp.ge.s64 	%p1, %rd1, %rd2;
	setp.ge.s32 	%p2, %r12, %r4;
	or.pred  	%p3, %p1, %p2;
	@%p3 bra 	$L__BB8_3;
	cvt.u64.u32 	%rd6, %r12;
	mad.lo.s64 	%rd3, %rd2, %rd6, %rd1;
	mul.lo.s32 	%r13, %r4, %r2;
	cvt.s64.s32 	%rd7, %r13;
	setp.ge.s64 	%p4, %rd3, %rd7;
	@%p4 bra 	$L__BB8_3;
	cvta.to.global.u64 	%rd8, %rd4;
	shl.b64 	%rd9, %rd3, 2;
	add.s64 	%rd10, %rd8, %rd9;
	ld.global.f32 	%f2, [%rd10];
	cvta.to.global.u64 	%rd11, %rd5;
	add.s64 	%rd12, %rd11, %rd9;
	ld.global.f32 	%f3, [%rd12];
	sub.f32 	%f4, %f2, %f3;
	fma.rn.f32 	%f5, %f1, %f4, %f2;
	st.global.f32 	[%rd10], %f5;
$L__BB8_3:
	ret;

}
	// .globl	getU3D_kernel
.visible .entry getU3D_kernel(
	.param .u64 .ptr .align 1 getU3D_kernel_param_0,
	.param .u64 .ptr .align 1 getU3D_kernel_param_1,
	.param .f32 getU3D_kernel_param_2,
	.param .u32 getU3D_kernel_param_3,
	.param .u32 getU3D_kernel_param_4,
	.param .u32 getU3D_kernel_param_5
)
{
	.reg .pred 	%p<7>;
	.reg .b32 	%r<20>;
	.reg .b32 	%f<6>;
	.reg .b64 	%rd<16>;

	ld.param.u64 	%rd4, [getU3D_kernel_param_0];
	ld.param.u64 	%rd5, [getU3D_kernel_param_1];
	ld.param.f32 	%f1, [getU3D_kernel_param_2];
	ld.param.u32 	%r3, [getU3D_kernel_param_3];
	ld.param.u32 	%r6, [getU3D_kernel_param_4];
	ld.param.u32 	%r5, [getU3D_kernel_param_5];
	mov.u32 	%r7, %ntid.x;
	mov.u32 	%r8, %ctaid.x;
	mov.u32 	%r9, %tid.x;
	mad.lo.s32 	%r10, %r7, %r8, %r9;
	cvt.u64.u32 	%rd1, %r10;
	mov.u32 	%r11, %ntid.y;
	mov.u32 	%r12, %ctaid.y;
	mov.u32 	%r13, %tid.y;
	mad.lo.s32 	%r14, %r11, %r12, %r13;
	mov.u32 	%r15, %ntid.z;
	mov.u32 	%r16, %ctaid.z;
	mov.u32 	%r17, %tid.z;
	mad.lo.s32 	%r2, %r15, %r16, %r17;
	cvt.s64.s32 	%rd2, %r3;
	setp.ge.s64 	%p1, %rd1, %rd2;
	setp.ge.s32 	%p2, %r14, %r6;
	or.pred  	%p3, %p1, %p2;
	setp.ge.s32 	%p4, %r2, %r5;
	or.pred  	%p5, %p3, %p4;
	@%p5 bra 	$L__BB9_3;
	cvt.u64.u32 	%rd6, %r2;
	cvt.u64.u32 	%rd7, %r14;
	mad.lo.s64 	%rd8, %rd2, %rd7, %rd1;
	mul.lo.s32 	%r18, %r6, %r3;
	cvt.s64.s32 	%rd9, %r18;
	mad.lo.s64 	%rd3, %rd9, %rd6, %rd8;
	mul.lo.s32 	%r19, %r18, %r5;
	cvt.s64.s32 	%rd10, %r19;
	setp.ge.s64 	%p6, %rd3, %rd10;
	@%p6 bra 	$L__BB9_3;
	cvta.to.global.u64 	%rd11, %rd4;
	shl.b64 	%rd12, %rd3, 2;
	add.s64 	%rd13, %rd11, %rd12;
	ld.global.f32 	%f2, [%rd13];
	cvta.to.global.u64 	%rd14, %rd5;
	add.s64 	%rd15, %rd14, %rd12;
	ld.global.f32 	%f3, [%rd15];
	sub.f32 	%f4, %f2, %f3;
	fma.rn.f32 	%f5, %f1, %f4, %f2;
	st.global.f32 	[%rd13], %f5;
$L__BB9_3:
	ret;

}
	// .globl	PDResidCalc2D_kernel
.visible .entry PDResidCalc2D_kernel(
	.param .u64 .ptr .align 1 PDResidCalc2D_kernel_param_0,
	.param .u64 .ptr .align 1 PDResidCalc2D_kernel_param_1,
	.param .u64 .ptr .align 1 PDResidCalc2D_kernel_param_2,
	.param .u32 PDResidCalc2D_kernel_param_3,
	.param .u32 PDResidCalc2D_kernel_param_4
)
{
	.reg .pred 	%p<5>;
	.reg .b32 	%r<14>;
	.reg .b32 	%f<4>;
	.reg .b64 	%rd<16>;

	ld.param.u64 	%rd4, [PDResidCalc2D_kernel_param_0];
	ld.param.u64 	%rd5, [PDResidCalc2D_kernel_param_1];
	ld.param.u64 	%rd6, [PDResidCalc2D_kernel_param_2];
	ld.param.u32 	%r2, [PDResidCalc2D_kernel_param_3];
	ld.param.u32 	%r4, [PDResidCalc2D_kernel_param_4];
	mov.u32 	%r5, %ntid.x;
	mov.u32 	%r6, %ctaid.x;
	mov.u32 	%r7, %tid.x;
	mad.lo.s32 	%r8, %r5, %r6, %r7;
	cvt.u64.u32 	%rd1, %r8;
	mov.u32 	%r9, %ntid.y;
	mov.u32 	%r10, %ctaid.y;
	mov.u32 	%r11, %tid.y;
	mad.lo.s32 	%r12, %r9, %r10, %r11;
	cvt.s64.s32 	%rd2, %r2;
	setp.ge.s64 	%p1, %rd1, %rd2;
	setp.ge.s32 	%p2, %r12, %r4;
	or.pred  	%p3, %p1, %p2;
	@%p3 bra 	$L__BB10_3;
	cvt.u64.u32 	%rd7, %r12;
	mad.lo.s64 	%rd3, %rd2, %rd7, %rd1;
	mul.lo.s32 	%r13, %r4, %r2;
	cvt.s64.s32 	%rd8, %r13;
	setp.ge.s64 	%p4, %rd3, %rd8;
	@%p4 bra 	$L__BB10_3;
	cvta.to.global.u64 	%rd9, %rd4;
	shl.b64 	%rd10, %rd3, 2;
	add.s64 	%rd11, %rd9, %rd10;
	ld.global.f32 	%f1, [%rd11];
	cvta.to.global.u64 	%rd12, %rd5;
	add.s64 	%rd13, %rd12, %rd10;
	ld.global.f32 	%f2, [%rd13];
	sub.f32 	%f3, %f1, %f2;
	cvta.to.global.u64 	%rd14, %rd6;
	add.s64 	%rd15, %rd14, %rd10;
	st.global.f32 	[%rd15], %f3;
$L__BB10_3:
	ret;

}
	// .globl	PDResidCalc3D_kernel
.visible .entry PDResidCalc3D_kernel(
	.param .u64 .ptr .align 1 PDResidCalc3D_kernel_param_0,
	.param .u64 .ptr .align 1 PDResidCalc3D_kernel_param_1,
	.param .u64 .ptr .align 1 PDResidCalc3D_kernel_param_2,
	.param .u32 PDResidCalc3D_kernel_param_3,
	.param .u32 PDResidCalc3D_kernel_param_4,
	.param .u32 PDResidCalc3D_kernel_param_5
)
{
	.reg .pred 	%p<7>;
	.reg .b32 	%r<20>;
	.reg .b32 	%f<4>;
	.reg .b64 	%rd<19>;

	ld.param.u64 	%rd4, [PDResidCalc3D_kernel_param_0];
	ld.param.u64 	%rd5, [PDResidCalc3D_kernel_param_1];
	ld.param.u64 	%rd6, [PDResidCalc3D_kernel_param_2];
	ld.param.u32 	%r3, [PDResidCalc3D_kernel_param_3];
	ld.param.u32 	%r6, [PDResidCalc3D_kernel_param_4];
	ld.param.u32 	%r5, [PDResidCalc3D_kernel_param_5];
	mov.u32 	%r7, %ntid.x;
	mov.u32 	%r8, %ctaid.x;
	mov.u32 	%r9, %tid.x;
	mad.lo.s32 	%r10, %r7, %r8, %r9;
	cvt.u64.u32 	%rd1, %r10;
	mov.u32 	%r11, %ntid.y;
	mov.u32 	%r12, %ctaid.y;
	mov.u32 	%r13, %tid.y;
	mad.lo.s32 	%r14, %r11, %r12, %r13;
	mov.u32 	%r15, %ntid.z;
	mov.u32 	%r16, %ctaid.z;
	mov.u32 	%r17, %tid.z;
	mad.lo.s32 	%r2, %r15, %r16, %r17;
	cvt.s64.s32 	%rd2, %r3;
	setp.ge.s64 	%p1, %rd1, %rd2;
	setp.ge.s32 	%p2, %r14, %r6;
	or.pred  	%p3, %p1, %p2;
	setp.ge.s32 	%p4, %r2, %r5;
	or.pred  	%p5, %p3, %p4;
	@%p5 bra 	$L__BB11_3;
	cvt.u64.u32 	%rd7, %r2;
	cvt.u64.u32 	%rd8, %r14;
	mad.lo.s64 	%rd9, %rd2, %rd8, %rd1;
	mul.lo.s32 	%r18, %r6, %r3;
	cvt.s64.s32 	%rd10, %r18;
	mad.lo.s64 	%rd3, %rd10, %rd7, %rd9;
	mul.lo.s32 	%r19, %r18, %r5;
	cvt.s64.s32 	%rd11, %r19;
	setp.ge.s64 	%p6, %rd3, %rd11;
	@%p6 bra 	$L__BB11_3;
	cvta.to.global.u64 	%rd12, %rd4;
	shl.b64 	%rd13, %rd3, 2;
	add.s64 	%rd14, %rd12, %rd13;
	ld.global.f32 	%f1, [%rd14];
	cvta.to.global.u64 	%rd15, %rd5;
	add.s64 	%rd16, %rd15, %rd13;
	ld.global.f32 	%f2, [%rd16];
	sub.f32 	%f3, %f1, %f2;
	cvta.to.global.u64 	%rd17, %rd6;
	add.s64 	%rd18, %rd17, %rd13;
	st.global.f32 	[%rd18], %f3;
$L__BB11_3:
	ret;

}
	// .globl	primal_dual_for_total_variation_2D
.visible .entry primal_dual_for_total_variation_2D(
	.param .u64 .ptr .align 1 primal_dual_for_total_variation_2D_param_0,
	.param .f32 primal_dual_for_total_variation_2D_param_1,
	.param .u32 primal_dual_for_total_variation_2D_param_2,
	.param .u32 primal_dual_for_total_variation_2D_param_3,
	.param .u8 primal_dual_for_total_variation_2D_param_4
)
{


	ret;

}


// ===== COMPILED SASS (sm_100) =====

	.target	sm_100

	.elftype	@"ET_EXEC"


//--------------------- .note.nv.tkinfo           --------------------------
	.section	.note.nv.tkinfo,"",@"SHT_NOTE"
	.sectionflags	@"SHF_NOTE_NV_TKINFO"
	.tkinfo
        /*0018*/ 	.word	0x00000002
        /*0030*/ 	.string	""
        /*0030*/ 	.string	"ptxas"
        /*0030*/ 	.string	"Cuda compilation tools, release 13.0, V13.0.88"
        /*0030*/ 	.string	"Build cuda_13.0.r13.0/compiler.36424714_0"
        /*0030*/ 	.string	"-arch sm_100 -m 64 "



//--------------------- .note.nv.cuinfo           --------------------------
	.section	.note.nv.cuinfo,"",@"SHT_NOTE"
	.sectionflags	@"SHF_NOTE_NV_CUINFO"
        /*0018*/ 	.short	0x0002
        /*001a*/ 	.short	0x0064
        /*001c*/ 	.short	0x0082
	.zero		2


//--------------------- .nv.info                  --------------------------
	.section	.nv.info,"",@"SHT_CUDA_INFO"
	.align	4


	//----- nvinfo : EIATTR_REGCOUNT
	.align		4
        /*0000*/ 	.byte	0x04, 0x2f
        /*0002*/ 	.short	(.L_1 - .L_0)
	.align		4
.L_0:
        /*0004*/ 	.word	index@(primal_dual_for_total_variation_3D)
        /*0008*/ 	.word	0x00000030


	//----- nvinfo : EIATTR_FRAME_SIZE
	.align		4
.L_1:
        /*000c*/ 	.byte	0x04, 0x11
        /*000e*/ 	.short	(.L_3 - .L_2)
	.align		4
.L_2:
        /*0010*/ 	.word	index@($__internal_6_$__cuda_sm3x_div_rn_noftz_f32_slowpath)
        /*0014*/ 	.word	0x00000000


	//----- nvinfo : EIATTR_FRAME_SIZE
	.align		4
.L_3:
        /*0018*/ 	.byte	0x04, 0x11
        /*001a*/ 	.short	(.L_5 - .L_4)
	.align		4
.L_4:
        /*001c*/ 	.word	index@($__internal_5_$__cuda_sm20_sqrt_rn_f32_slowpath)
        /*0020*/ 	.word	0x00000000


	//----- nvinfo : EIATTR_FRAME_SIZE
	.align		4
.L_5:
        /*0024*/ 	.byte	0x04, 0x11
        /*0026*/ 	.short	(.L_7 - .L_6)
	.align		4
.L_6:
        /*0028*/ 	.word	index@($__internal_4_$__cuda_sm20_rcp_rn_f32_slowpath)
        /*002c*/ 	.word	0x00000000


	//----- nvinfo : EIATTR_FRAME_SIZE
	.align		4
.L_7:
        /*0030*/ 	.byte	0x04, 0x11
        /*0032*/ 	.short	(.L_9 - .L_8)
	.align		4
.L_8:
        /*0034*/ 	.word	index@(primal_dual_for_total_variation_3D)
        /*0038*/ 	.word	0x00000000


	//----- nvinfo : EIATTR_REGCOUNT
	.align		4
.L_9:
        /*003c*/ 	.byte	0x04, 0x2f
        /*003e*/ 	.short	(.L_11 - .L_10)
	.align		4
.L_10:
        /*0040*/ 	.word	index@(dualPD3D_kernel)
        /*0044*/ 	.word	0x0000001c


	//----- nvinfo : EIATTR_FRAME_SIZE
	.align		4
.L_11:
        /*0048*/ 	.byte	0x04, 0x11
        /*004a*/ 	.short	(.L_13 - .L_12)
	.align		4
.L_12:
        /*004c*/ 	.word	index@(dualPD3D_kernel)
        /*0050*/ 	.word	0x00000000


	//----- nvinfo : EIATTR_REGCOUNT
	.align		4
.L_13:
        /*0054*/ 	.byte	0x04, 0x2f
        /*0056*/ 	.short	(.L_15 - .L_14)
	.align		4
.L_14:
        /*0058*/ 	.word	index@(Proj_funcPD3D_iso_kernel)
        /*005c*/ 	.word	0x00000014


	//----- nvinfo : EIATTR_FRAME_SIZE
	.align		4
.L_15:
        /*0060*/ 	.byte	0x04, 0x11
        /*0062*/ 	.short	(.L_17 - .L_16)
	.align		4
.L_16:
        /*0064*/ 	.word	index@($__internal_3_$__cuda_sm20_sqrt_rn_f32_slowpath)
        /*0068*/ 	.word	0x00000000


	//----- nvinfo : EIATTR_FRAME_SIZE
	.align		4
.L_17:
        /*006c*/ 	.byte	0x04, 0x11
        /*006e*/ 	.short	(.L_19 - .L_18)
	.align		4
.L_18:
        /*0070*/ 	.word	index@($__internal_2_$__cuda_sm20_rcp_rn_f32_slowpath)
        /*0074*/ 	.word	0x00000000


	//----- nvinfo : EIATTR_FRAME_SIZE
	.align		4
.L_19:
        /*0078*/ 	.byte	0x04, 0x11
        /*007a*/ 	.short	(.L_21 - .L_20)
	.align		4
.L_20:
        /*007c*/ 	.word	index@(Proj_funcPD3D_iso_kernel)
        /*0080*/ 	.word	0x00000000


	//----- nvinfo : EIATTR_REGCOUNT
	.align		4
.L_21:
        /*0084*/ 	.byte	0x04, 0x2f
        /*0086*/ 	.short	(.L_23 - .L_22)
	.align		4
.L_22:
        /*0088*/ 	.word	index@(Proj_funcPD3D_aniso_kernel)
        /*008c*/ 	.word	0x00000016


	//----- nvinfo : EIATTR_FRAME_SIZE
	.align		4
.L_23:
        /*0090*/ 	.byte	0x04, 0x11
        /*0092*/ 	.short	(.L_25 - .L_24)
	.align		4
.L_24:
        /*0094*/ 	.word	index@($__internal_1_$__cuda_sm3x_div_rn_noftz_f32_slowpath)
        /*0098*/ 	.word	0x00000000


	//----- nvinfo : EIATTR_FRAME_SIZE
	.align		4
.L_25:
        /*009c*/ 	.byte	0x04, 0x11
        /*009e*/ 	.short	(.L_27 - .L_26)
	.align		4
.L_26:
        /*00a0*/ 	.word	index@(Proj_funcPD3D_aniso_kernel)
        /*00a4*/ 	.word	0x00000000


	//----- nvinfo : EIATTR_REGCOUNT
	.align		4
.L_27:
        /*00a8*/ 	.byte	0x04, 0x2f
        /*00aa*/ 	.short	(.L_29 - .L_28)
	.align		4
.L_28:
        /*00ac*/ 	.word	index@(DivProj3D_kernel)
        /*00b0*/ 	.word	0x00000018


	//----- nvinfo : EIATTR_FRAME_SIZE
	.align		4
.L_29:
        /*00b4*/ 	.byte	0x04, 0x11
        /*00b6*/ 	.short	(.L_31 - .L_30)
	.align		4
.L_30:
        /*00b8*/ 	.word	index@($__internal_0_$__cuda_sm3x_div_rn_noftz_f32_slowpath)
        /*00bc*/ 	.word	0x00000000


	//----- nvinfo : EIATTR_FRAME_SIZE
	.align		4
.L_31:
        /*00c0*/ 	.byte	0x04, 0x11
        /*00c2*/ 	.short	(.L_33 - .L_32)
	.align		4
.L_32:
        /*00c4*/ 	.word	index@(DivProj3D_kernel)
        /*00c8*/ 	.word	0x00000000


	//----- nvinfo : EIATTR_REGCOUNT
	.align		4
.L_33:
        /*00cc*/ 	.byte	0x04, 0x2f
        /*00ce*/ 	.short	(.L_35 - .L_34)
	.align		4
.L_34:
        /*00d0*/ 	.word	index@(PDnonneg3D_kernel)
        /*00d4*/ 	.word	0x0000000c


	//----- nvinfo : EIATTR_FRAME_SIZE
	.align		4
.L_35:
        /*00d8*/ 	.byte	0x04, 0x11
        /*00da*/ 	.short	(.L_37 - .L_36)
	.align		4
.L_36:
        /*00dc*/ 	.word	index@(PDnonneg3D_kernel)
        /*00e0*/ 	.word	0x00000000


	//----- nvinfo : EIATTR_REGCOUNT
	.align		4
.L_37:
        /*00e4*/ 	.byte	0x04, 0x2f
        /*00e6*/ 	.short	(.L_39 - .L_38)
	.align		4
.L_38:
        /*00e8*/ 	.word	index@(PDcopy_kernel2D)
        /*00ec*/ 	.word	0x0000000a


	//----- nvinfo : EIATTR_FRAME_SIZE
	.align		4
.L_39:
        /*00f0*/ 	.byte	0x04, 0x11
        /*00f2*/ 	.short	(.L_41 - .L_40)
	.align		4
.L_40:
        /*00f4*/ 	.word	index@(PDcopy_kernel2D)
        /*00f8*/ 	.word	0x00000000


	//----- nvinfo : EIATTR_REGCOUNT
	.align		4
.L_41:
        /*00fc*/ 	.byte	0x04, 0x2f
        /*00fe*/ 	.short	(.L_43 - .L_42)
	.align		4
.L_42:
        /*0100*/ 	.word	index@(PDcopy_kernel3D)
        /*0104*/ 	.word	0x0000000c


	//----- nvinfo : EIATTR_FRAME_SIZE
	.align		4
.L_43:
        /*0108*/ 	.byte	0x04, 0x11
        /*010a*/ 	.short	(.L_45 - .L_44)
	.align		4
.L_44:
        /*010c*/ 	.word	index@(PDcopy_kernel3D)
        /*0110*/ 	.word	0x00000000


	//----- nvinfo : EIATTR_REGCOUNT
	.align		4
.L_45:
        /*0114*/ 	.byte	0x04, 0x2f
        /*0116*/ 	.short	(.L_47 - .L_46)
	.align		4
.L_46:
        /*0118*/ 	.word	index@(getU2D_kernel)
        /*011c*/ 	.word	0x0000000a


	//----- nvinfo : EIATTR_FRAME_SIZE
	.align		4
.L_47:
        /*0120*/ 	.byte	0x04, 0x11
        /*0122*/ 	.short	(.L_49 - .L_48)
	.align		4
.L_48:
        /*0124*/ 	.word	index@(getU2D_kernel)
        /*0128*/ 	.word	0x00000000


	//----- nvinfo : EIATTR_REGCOUNT
	.align		4
.L_49:
        /*012c*/ 	.byte	0x04, 0x2f
        /*012e*/ 	.short	(.L_51 - .L_50)
	.align		4
.L_50:
        /*0130*/ 	.word	index@(getU3D_kernel)
        /*0134*/ 	.word	0x0000000c


	//----- nvinfo : EIATTR_FRAME_SIZE
	.align		4
.L_51:
        /*0138*/ 	.byte	0x04, 0x11
        /*013a*/ 	.short	(.L_53 - .L_52)
	.align		4
.L_52:
        /*013c*/ 	.word	index@(getU3D_kernel)
        /*0140*/ 	.word	0x00000000


	//----- nvinfo : EIATTR_REGCOUNT
	.align		4
.L_53:
        /*0144*/ 	.byte	0x04, 0x2f
        /*0146*/ 	.short	(.L_55 - .L_54)
	.align		4
.L_54:
        /*0148*/ 	.word	index@(PDResidCalc2D_kernel)
        /*014c*/ 	.word	0x0000000c


	//----- nvinfo : EIATTR_FRAME_SIZE
	.align		4
.L_55:
        /*0150*/ 	.byte	0x04, 0x11
        /*0152*/ 	.short	(.L_57 - .L_56)
	.align		4
.L_56:
        /*0154*/ 	.word	index@(PDResidCalc2D_kernel)
        /*0158*/ 	.word	0x00000000


	//----- nvinfo : EIATTR_REGCOUNT
	.align		4
.L_57:
        /*015c*/ 	.byte	0x04, 0x2f
        /*015e*/ 	.short	(.L_59 - .L_58)
	.align		4
.L_58:
        /*0160*/ 	.word	index@(PDResidCalc3D_kernel)
        /*0164*/ 	.word	0x0000000c


	//----- nvinfo : EIATTR_FRAME_SIZE
	.align		4
.L_59:
        /*0168*/ 	.byte	0x04, 0x11
        /*016a*/ 	.short	(.L_61 - .L_60)
	.align		4
.L_60:
        /*016c*/ 	.word	index@(PDResidCalc3D_kernel)
        /*0170*/ 	.word	0x00000000


	//----- nvinfo : EIATTR_REGCOUNT
	.align		4
.L_61:
        /*0174*/ 	.byte	0x04, 0x2f
        /*0176*/ 	.short	(.L_63 - .L_62)
	.align		4
.L_62:
        /*0178*/ 	.word	index@(primal_dual_for_total_variation_2D)
        /*017c*/ 	.word	0x00000004


	//----- nvinfo : EIATTR_FRAME_SIZE
	.align		4
.L_63:
        /*0180*/ 	.byte	0x04, 0x11
        /*0182*/ 	.short	(.L_65 - .L_64)
	.align		4
.L_64:
        /*0184*/ 	.word	index@(primal_dual_for_total_variation_2D)
        /*0188*/ 	.word	0x00000000


	//----- nvinfo : EIATTR_MIN_STACK_SIZE
	.align		4
.L_65:
        /*018c*/ 	.byte	0x04, 0x12
        /*018e*/ 	.short	(.L_67 - .L_66)
	.align		4
.L_66:
        /*0190*/ 	.word	index@(primal_dual_for_total_variation_2D)
        /*0194*/ 	.word	0x00000000


	//----- nvinfo : EIATTR_MIN_STACK_SIZE
	.align		4
.L_67:
        /*0198*/ 	.byte	0x04, 0x12
        /*019a*/ 	.short	(.L_69 - .L_68)
	.align		4
.L_68:
        /*019c*/ 	.word	index@(PDResidCalc3D_kernel)
        /*01a0*/ 	.word	0x00000000


	//----- nvinfo : EIATTR_MIN_STACK_SIZE
	.align		4
.L_69:
        /*01a4*/ 	.byte	0x04, 0x12
        /*01a6*/ 	.short	(.L_71 - .L_70)
	.align		4
.L_70:
        /*01a8*/ 	.word	index@(PDResidCalc2D_kernel)
        /*01ac*/ 	.word	0x00000000


	//----- nvinfo : EIATTR_MIN_STACK_SIZE
	.align		4
.L_71:
        /*01b0*/ 	.byte	0x04, 0x12
        /*01b2*/ 	.short	(.L_73 - .L_72)
	.align		4
.L_72:
        /*01b4*/ 	.word	index@(getU3D_kernel)
        /*01b8*/ 	.word	0x00000000


	//----- nvinfo : EIATTR_MIN_STACK_SIZE
	.align		4
.L_73:
        /*01bc*/ 	.byte	0x04, 0x12
        /*01be*/ 	.short	(.L_75 - .L_74)
	.align		4
.L_74:
        /*01c0*/ 	.word	index@(getU2D_kernel)
        /*01c4*/ 	.word	0x00000000


	//----- nvinfo : EIATTR_MIN_STACK_SIZE
	.align		4
.L_75:
        /*01c8*/ 	.byte	0x04, 0x12
        /*01ca*/ 	.short	(.L_77 - .L_76)
	.align		4
.L_76:
        /*01cc*/ 	.word	index@(PDcopy_kernel3D)
        /*01d0*/ 	.word	0x00000000


	//----- nvinfo : EIATTR_MIN_STACK_SIZE
	.align		4
.L_77:
        /*01d4*/ 	.byte	0x04, 0x12
        /*01d6*/ 	.short	(.L_79 - .L_78)
	.align		4
.L_78:
        /*01d8*/ 	.word	index@(PDcopy_kernel2D)
        /*01dc*/ 	.word	0x00000000


	//----- nvinfo : EIATTR_MIN_STACK_SIZE
	.align		4
.L_79:
        /*01e0*/ 	.byte	0x04, 0x12
        /*01e2*/ 	.short	(.L_81 - .L_80)
	.align		4
.L_80:
        /*01e4*/ 	.word	index@(PDnonneg3D_kernel)
        /*01e8*/ 	.word	0x00000000


	//----- nvinfo : EIATTR_MIN_STACK_SIZE
	.align		4
.L_81:
        /*01ec*/ 	.byte	0x04, 0x12
        /*01ee*/ 	.short	(.L_83 - .L_82)
	.align		4
.L_82:
        /*01f0*/ 	.word	index@(DivProj3D_kernel)
        /*01f4*/ 	.word	0x00000000


	//----- nvinfo : EIATTR_MIN_STACK_SIZE
	.align		4
.L_83:
        /*01f8*/ 	.byte	0x04, 0x12
        /*01fa*/ 	.short	(.L_85 - .L_84)
	.align		4
.L_84:
        /*01fc*/ 	.word	index@(Proj_funcPD3D_aniso_kernel)
        /*0200*/ 	.word	0x00000000


	//----- nvinfo : EIATTR_MIN_STACK_SIZE
	.align		4
.L_85:
        /*0204*/ 	.byte	0x04, 0x12
        /*0206*/ 	.short	(.L_87 - .L_86)
	.align		4
.L_86:
        /*0208*/ 	.word	index@(Proj_funcPD3D_iso_kernel)
        /*020c*/ 	.word	0x00000000


	//----- nvinfo : EIATTR_MIN_STACK_SIZE
	.align		4
.L_87:
        /*0210*/ 	.byte	0x04, 0x12
        /*0212*/ 	.short	(.L_89 - .L_88)
	.align		4
.L_88:
        /*0214*/ 	.word	index@(dualPD3D_kernel)
        /*0218*/ 	.word	0x00000000


	//----- nvinfo : EIATTR_MIN_STACK_SIZE
	.align		4
.L_89:
        /*021c*/ 	.byte	0x04, 0x12
        /*021e*/ 	.short	(.L_91 - .L_90)
	.align		4
.L_90:
        /*0220*/ 	.word	index@(primal_dual_for_total_variation_3D)
        /*0224*/ 	.word	0x00000000
.L_91:


//--------------------- .nv.compat                --------------------------
	.section	.nv.compat,"",@"SHT_CUDA_COMPAT_INFO"
	.align	4
        /*0000*/ 	.byte	0x02, 0x09, 0x00, 0x00, 0x02, 0x02, 0x01, 0x00, 0x02, 0x05, 0x05, 0x00, 0x03, 0x07, 0x01, 0x01
        /*0010*/ 	.byte	0x02, 0x03, 0x00, 0x00, 0x02, 0x06, 0x01, 0x00, 0x04, 0x0b, 0x08, 0x00, 0x01, 0x00, 0x00, 0x00
        /*0020*/ 	.byte	0x00, 0x00, 0x00, 0x00


//--------------------- .nv.info.primal_dual_for_total_variation_2D --------------------------
	.section	.nv.info.primal_dual_for_total_variation_2D,"",@"SHT_CUDA_INFO"
	.sectionflags	@""
	.align	4


	//----- nvinfo : EIATTR_CUDA_API_VERSION
	.align		4
        /*0000*/ 	.byte	0x04, 0x37
        /*0002*/ 	.short	(.L_93 - .L_92)
.L_92:
        /*0004*/ 	.word	0x00000082


	//----- nvinfo : EIATTR_KPARAM_INFO
	.align		4
.L_93:
        /*0008*/ 	.byte	0x04, 0x17
        /*000a*/ 	.short	(.L_95 - .L_94)
.L_94:
        /*000c*/ 	.word	0x00000000
        /*0010*/ 	.short	0x0004
        /*0012*/ 	.short	0x0014
        /*0014*/ 	.byte	0x00, 0xf0, 0x05, 0x00


	//----- nvinfo : EIATTR_KPARAM_INFO
	.align		4
.L_95:
        /*0018*/ 	.byte	0x04, 0x17
        /*001a*/ 	.short	(.L_97 - .L_96)
.L_96:
        /*001c*/ 	.word	0x00000000
        /*0020*/ 	.short	0x0003
        /*0022*/ 	.short	0x0010
        /*0024*/ 	.byte	0x00, 0xf0, 0x11, 0x00


	//----- nvinfo : EIATTR_KPARAM_INFO
	.align		4
.L_97:
        /*0028*/ 	.byte	0x04, 0x17
        /*002a*/ 	.short	(.L_99 - .L_98)
.L_98:
        /*002c*/ 	.word	0x00000000
        /*0030*/ 	.short	0x0002
        /*0032*/ 	.short	0x000c
        /*0034*/ 	.byte	0x00, 0xf0, 0x11, 0x00


	//----- nvinfo : EIATTR_KPARAM_INFO
	.align		4
.L_99:
        /*0038*/ 	.byte	0x04, 0x17
        /*003a*/ 	.short	(.L_101 - .L_100)
.L_100:
        /*003c*/ 	.word	0x00000000
        /*0040*/ 	.short	0x0001
        /*0042*/ 	.short	0x0008
        /*0044*/ 	.byte	0x00, 0xf0, 0x11, 0x00


	//----- nvinfo : EIATTR_KPARAM_INFO
	.align		4
.L_101:
        /*0048*/ 	.byte	0x04, 0x17
        /*004a*/ 	.short	(.L_103 - .L_102)
.L_102:
        /*004c*/ 	.word	0x00000000
        /*0050*/ 	.short	0x0000
        /*0052*/ 	.short	0x0000
        /*0054*/ 	.byte	0x00, 0xf5, 0x21, 0x00


	//----- nvinfo : EIATTR_SPARSE_MMA_MASK
	.align		4
.L_103:
        /*0058*/ 	.byte	0x03, 0x50
        /*005a*/ 	.short	0x0000


	//----- nvinfo : EIATTR_MAXREG_COUNT
	.align		4
        /*005c*/ 	.byte	0x03, 0x1b
        /*005e*/ 	.short	0x00ff


	//----- nvinfo : EIATTR_MERCURY_ISA_VERSION
	.align		4
        /*0060*/ 	.byte	0x03, 0x5f
        /*0062*/ 	.short	0x0101


	//----- nvinfo : EIATTR_VRC_CTA_INIT_COUNT
	.align		4
        /*0064*/ 	.byte	0x02, 0x4a
	.zero		1
	.zero		1


	//----- nvinfo : EIATTR_EXIT_INSTR_OFFSETS
	.align		4
        /*0068*/ 	.byte	0x04, 0x1c
        /*006a*/ 	.short	(.L_105 - .L_104)


	//   ....[0]....
.L_104:
        /*006c*/ 	.word	0x00000010


	//----- nvinfo : EIATTR_CBANK_PARAM_SIZE
	.align		4
.L_105:
        /*0070*/ 	.byte	0x03, 0x19
        /*0072*/ 	.short	0x0015


	//----- nvinfo : EIATTR_PARAM_CBANK
	.align		4
        /*0074*/ 	.byte	0x04, 0x0a
        /*0076*/ 	.short	(.L_107 - .L_106)
	.align		4
.L_106:
        /*0078*/ 	.word	index@(.nv.constant0.primal_dual_for_total_variation_2D)
        /*007c*/ 	.short	0x0380
        /*007e*/ 	.short	0x0015


	//----- nvinfo : EIATTR_SW_WAR
	.align		4
.L_107:
        /*0080*/ 	.byte	0x04, 0x36
        /*0082*/ 	.short	(.L_109 - .L_108)
.L_108:
        /*0084*/ 	.word	0x00000008
.L_109:


//--------------------- .nv.info.PDResidCalc3D_kernel --------------------------
	.section	.nv.info.PDResidCalc3D_kernel,"",@"SHT_CUDA_INFO"
	.sectionflags	@""
	.align	4


	//----- nvinfo : EIATTR_CUDA_API_VERSION
	.align		4
        /*0000*/ 	.byte	0x04, 0x37
        /*0002*/ 	.short	(.L_111 - .L_110)
.L_110:
        /*0004*/ 	.word	0x00000082


	//----- nvinfo : EIATTR_KPARAM_INFO
	.align		4
.L_111:
        /*0008*/ 	.byte	0x04, 0x17
        /*000a*/ 	.short	(.L_113 - .L_112)
.L_112:
        /*000c*/ 	.word	0x00000000
        /*0010*/ 	.short	0x0005
        /*0012*/ 	.short	0x0020
        /*0014*/ 	.byte	0x00, 0xf0, 0x11, 0x00


	//----- nvinfo : EIATTR_KPARAM_INFO
	.align		4
.L_113:
        /*0018*/ 	.byte	0x04, 0x17
        /*001a*/ 	.short	(.L_115 - .L_114)
.L_114:
        /*001c*/ 	.word	0x00000000
        /*0020*/ 	.short	0x0004
        /*0022*/ 	.short	0x001c
        /*0024*/ 	.byte	0x00, 0xf0, 0x11, 0x00


	//----- nvinfo : EIATTR_KPARAM_INFO
	.align		4
.L_115:
        /*0028*/ 	.byte	0x04, 0x17
        /*002a*/ 	.short	(.L_117 - .L_116)
.L_116:
        /*002c*/ 	.word	0x00000000
        /*0030*/ 	.short	0x0003
        /*0032*/ 	.short	0x0018
        /*0034*/ 	.byte	0x00, 0xf0, 0x11, 0x00


	//----- nvinfo : EIATTR_KPARAM_INFO
	.align		4
.L_117:
        /*0038*/ 	.byte	0x04, 0x17
        /*003a*/ 	.short	(.L_119 - .L_118)
.L_118:
        /*003c*/ 	.word	0x00000000
        /*0040*/ 	.short	0x0002
        /*0042*/ 	.short	0x0010
        /*0044*/ 	.byte	0x00, 0xf5, 0x21, 0x00


	//----- nvinfo : EIATTR_KPARAM_INFO
	.align		4
.L_119:
        /*0048*/ 	.byte	0x04, 0x17
        /*004a*/ 	.short	(.L_121 - .L_120)
.L_120:
        /*004c*/ 	.word	0x00000000
        /*0050*/ 	.short	0x0001
        /*0052*/ 	.short	0x0008
        /*0054*/ 	.byte	0x00, 0xf5, 0x21, 0x00


	//----- nvinfo : EIATTR_KPARAM_INFO
	.align		4
.L_121:
        /*0058*/ 	.byte	0x04, 0x17
        /*005a*/ 	.short	(.L_123 - .L_122)
.L_122:
        /*005c*/ 	.word	0x00000000
        /*0060*/ 	.short	0x0000
        /*0062*/ 	.short	0x0000
        /*0064*/ 	.byte	0x00, 0xf5, 0x21, 0x00


	//----- nvinfo : EIATTR_SPARSE_MMA_MASK
	.align		4
.L_123:
        /*0068*/ 	.byte	0x03, 0x50
        /*006a*/ 	.short	0x0000


	//----- nvinfo : EIATTR_MAXREG_COUNT
	.align		4
        /*006c*/ 	.byte	0x03, 0x1b
        /*006e*/ 	.short	0x00ff


	//----- nvinfo : EIATTR_MERCURY_ISA_VERSION
	.align		4
        /*0070*/ 	.byte	0x03, 0x5f
        /*0072*/ 	.short	0x0101


	//----- nvinfo : EIATTR_VRC_CTA_INIT_COUNT
	.align		4
        /*0074*/ 	.byte	0x02, 0x4a
	.zero		1
	.zero		1


	//----- nvinfo : EIATTR_EXIT_INSTR_OFFSETS
	.align		4
        /*0078*/ 	.byte	0x04, 0x1c
        /*007a*/ 	.short	(.L_125 - .L_124)


	//   ....[0]....
.L_124:
        /*007c*/ 	.word	0x00000140


	//   ....[1]....
        /*0080*/ 	.word	0x00000220


	//   ....[2]....
        /*0084*/ 	.word	0x00000320


	//----- nvinfo : EIATTR_CBANK_PARAM_SIZE
	.align		4
.L_125:
        /*0088*/ 	.byte	0x03, 0x19
        /*008a*/ 	.short	0x0024


	//----- nvinfo : EIATTR_PARAM_CBANK
	.align		4
        /*008c*/ 	.byte	0x04, 0x0a
        /*008e*/ 	.short	(.L_127 - .L_126)
	.align		4
.L_126:
        /*0090*/ 	.word	index@(.nv.constant0.PDResidCalc3D_kernel)
        /*0094*/ 	.short	0x0380
        /*0096*/ 	.short	0x0024


	//----- nvinfo : EIATTR_SW_WAR
	.align		4
.L_127:
        /*0098*/ 	.byte	0x04, 0x36
        /*009a*/ 	.short	(.L_129 - .L_128)
.L_128:
        /*009c*/ 	.word	0x00000008
.L_129:


//--------------------- .nv.info.PDResidCalc2D_kernel --------------------------
	.section	.nv.info.PDResidCalc2D_kernel,"",@"SHT_CUDA_INFO"
	.sectionflags	@""
	.align	4


	//----- nvinfo : EIATTR_CUDA_API_VERSION
	.align		4
        /*0000*/ 	.byte	0x04, 0x37
        /*0002*/ 	.short	(.L_131 - .L_130)
.L_130:
        /*0004*/ 	.word	0x00000082


	//----- nvinfo : EIATTR_KPARAM_INFO
	.align		4
.L_131:
        /*0008*/ 	.byte	0x04, 0x17
        /*000a*/ 	.short	(.L_133 - .L_132)
.L_132:
        /*000c*/ 	.word	0x00000000
        /*0010*/ 	.short	0x0004
        /*0012*/ 	.short	0x001c
        /*0014*/ 	.byte	0x00, 0xf0, 0x11, 0x00


	//----- nvinfo : EIATTR_KPARAM_INFO
	.align		4
.L_133:
        /*0018*/ 	.byte	0x04, 0x17
        /*001a*/ 	.short	(.L_135 - .L_134)
.L_134:
        /*001c*/ 	.word	0x00000000
        /*0020*/ 	.short	0x0003
        /*0022*/ 	.short	0x0018
        /*0024*/ 	.byte	0x00, 0xf0, 0x11, 0x00


	//----- nvinfo : EIATTR_KPARAM_INFO
	.align		4
.L_135:
        /*0028*/ 	.byte	0x04, 0x17
        /*002a*/ 	.short	(.L_137 - .L_136)
.L_136:
        /*002c*/ 	.word	0x00000000
        /*0030*/ 	.short	0x0002
        /*0032*/ 	.short	0x0010
        /*0034*/ 	.byte	0x00, 0xf5, 0x21, 0x00


	//----- nvinfo : EIATTR_KPARAM_INFO
	.align		4
.L_137:
        /*0038*/ 	.byte	0x04, 0x17
        /*003a*/ 	.short	(.L_139 - .L_138)
.L_138:
        /*003c*/ 	.word	0x00000000
        /*0040*/ 	.short	0x0001
        /*0042*/ 	.short	0x0008
        /*0044*/ 	.byte	0x00, 0xf5, 0x21, 0x00


	//----- nvinfo : EIATTR_KPARAM_INFO
	.align		4
.L_139:
        /*0048*/ 	.byte	0x04, 0x17
        /*004a*/ 	.short	(.L_141 - .L_140)
.L_140:
        /*004c*/ 	.word	0x00000000
        /*0050*/ 	.short	0x0000
        /*0052*/ 	.short	0x0000
        /*0054*/ 	.byte	0x00, 0xf5, 0x21, 0x00


	//----- nvinfo : EIATTR_SPARSE_MMA_MASK
	.align		4
.L_141:
        /*0058*/ 	.byte	0x03, 0x50
        /*005a*/ 	.short	0x0000


	//----- nvinfo : EIATTR_MAXREG_COUNT
	.align		4
        /*005c*/ 	.byte	0x03, 0x1b
        /*005e*/ 	.short	0x00ff


	//----- nvinfo : EIATTR_MERCURY_ISA_VERSION
	.align		4
        /*0060*/ 	.byte	0x03, 0x5f
        /*0062*/ 	.short	0x0101


	//----- nvinfo : EIATTR_VRC_CTA_INIT_COUNT
	.align		4
        /*0064*/ 	.byte	0x02, 0x4a
	.zero		1
	.zero		1


	//----- nvinfo : EIATTR_EXIT_INSTR_OFFSETS
	.align		4
        /*0068*/ 	.byte	0x04, 0x1c
        /*006a*/ 	.short	(.L_143 - .L_142)


	//   ....[0]....
.L_142:
        /*006c*/ 	.word	0x000000e0


	//   ....[1]....
        /*0070*/ 	.word	0x00000170


	//   ....[2]....
        /*0074*/ 	.word	0x00000270


	//----- nvinfo : EIATTR_CBANK_PARAM_SIZE
	.align		4
.L_143:
        /*0078*/ 	.byte	0x03, 0x19
        /*007a*/ 	.short	0x0020


	//----- nvinfo : EIATTR_PARAM_CBANK
	.align		4
        /*007c*/ 	.byte	0x04, 0x0a
        /*007e*/ 	.short	(.L_145 - .L_144)
	.align		4
.L_144:
        /*0080*/ 	.word	index@(.nv.constant0.PDResidCalc2D_kernel)
        /*0084*/ 	.short	0x0380
        /*0086*/ 	.short	0x0020


	//----- nvinfo : EIATTR_SW_WAR
	.align		4
.L_145:
        /*0088*/ 	.byte	0x04, 0x36
        /*008a*/ 	.short	(.L_147 - .L_146)
.L_146:
        /*008c*/ 	.word	0x00000008
.L_147:


//--------------------- .nv.info.getU3D_kernel    --------------------------
	.section	.nv.info.getU3D_kernel,"",@"SHT_CUDA_INFO"
	.sectionflags	@""
	.align	4


	//----- nvinfo : EIATTR_CUDA_API_VERSION
	.align		4
        /*0000*/ 	.byte	0x04, 0x37
        /*0002*/ 	.short	(.L_149 - .L_148)
.L_148:
        /*0004*/ 	.word	0x00000082


	//----- nvinfo : EIATTR_KPARAM_INFO
	.align		4
.L_149:
        /*0008*/ 	.byte	0x04, 0x17
        /*000a*/ 	.short	(.L_151 - .L_150)
.L_150:
        /*000c*/ 	.word	0x00000000
        /*0010*/ 	.short	0x0005
        /*0012*/ 	.short	0x001c
        /*0014*/ 	.byte	0x00, 0xf0, 0x11, 0x00


	//----- nvinfo : EIATTR_KPARAM_INFO
	.align		4
.L_151:
        /*0018*/ 	.byte	0x04, 0x17
        /*001a*/ 	.short	(.L_153 - .L_152)
.L_152:
        /*001c*/ 	.word	0x00000000
        /*0020*/ 	.short	0x0004
        /*0022*/ 	.short	0x0018
        /*0024*/ 	.byte	0x00, 0xf0, 0x11, 0x00


	//----- nvinfo : EIATTR_KPARAM_INFO
	.align		4
.L_153:
        /*0028*/ 	.byte	0x04, 0x17
        /*002a*/ 	.short	(.L_155 - .L_154)
.L_154:
        /*002c*/ 	.word	0x00000000
        /*0030*/ 	.short	0x0003
        /*0032*/ 	.short	0x0014
        /*0034*/ 	.byte	0x00, 0xf0, 0x11, 0x00


	//----- nvinfo : EIATTR_KPARAM_INFO
	.align		4
.L_155:
        /*0038*/ 	.byte	0x04, 0x17
        /*003a*/ 	.short	(.L_157 - .L_156)
.L_156:
        /*003c*/ 	.word	0x00000000
        /*0040*/ 	.short	0x0002
        /*0042*/ 	.short	0x0010
        /*0044*/ 	.byte	0x00, 0xf0, 0x11, 0x00


	//----- nvinfo : EIATTR_KPARAM_INFO
	.align		4
.L_157:
        /*0048*/ 	.byte	0x04, 0x17
        /*004a*/ 	.short	(.L_159 - .L_158)
.L_158:
        /*004c*/ 	.word	0x00000000
        /*0050*/ 	.short	0x0001
        /*0052*/ 	.short	0x0008
        /*0054*/ 	.byte	0x00, 0xf5, 0x21, 0x00


	//----- nvinfo : EIATTR_KPARAM_INFO
	.align		4
.L_159:
        /*0058*/ 	.byte	0x04, 0x17
        /*005a*/ 	.short	(.L_161 - .L_160)
.L_160:
        /*005c*/ 	.word	0x00000000
        /*0060*/ 	.short	0x0000
        /*0062*/ 	.short	0x0000
        /*0064*/ 	.byte	0x00, 0xf5, 0x21, 0x00


	//----- nvinfo : EIATTR_SPARSE_MMA_MASK
	.align		4
.L_161:
        /*0068*/ 	.byte	0x03, 0x50
        /*006a*/ 	.short	0x0000


	//----- nvinfo : EIATTR_MAXREG_COUNT
	.align		4
        /*006c*/ 	.byte	0x03, 0x1b
        /*006e*/ 	.short	0x00ff


	//----- nvinfo : EIATTR_MERCURY_ISA_VERSION
	.align		4
        /*0070*/ 	.byte	0x03, 0x5f
        /*0072*/ 	.short	0x0101


	//----- nvinfo : EIATTR_VRC_CTA_INIT_COUNT
	.align		4
        /*0074*/ 	.byte	0x02, 0x4a
	.zero		1
	.zero		1


	//----- nvinfo : EIATTR_EXIT_INSTR_OFFSETS
	.align		4
        /*0078*/ 	.byte	0x04, 0x1c
        /*007a*/ 	.short	(.L_163 - .L_162)


	//   ....[0]....
.L_162:
        /*007c*/ 	.word	0x00000140


	//   ....[1]....
        /*0080*/ 	.word	0x00000220


	//   ....[2]....
        /*0084*/ 	.word	0x00000310


	//----- nvinfo : EIATTR_CBANK_PARAM_SIZE
	.align		4
.L_163:
        /*0088*/ 	.byte	0x03, 0x19
        /*008a*/ 	.short	0x0020


	//----- nvinfo : EIATTR_PARAM_CBANK
	.align		4
        /*008c*/ 	.byte	0x04, 0x0a
        /*008e*/ 	.short	(.L_165 - .L_164)
	.align		4
.L_164:
        /*0090*/ 	.word	index@(.nv.constant0.getU3D_kernel)
        /*0094*/ 	.short	0x0380
        /*0096*/ 	.short	0x0020


	//----- nvinfo : EIATTR_SW_WAR
	.align		4
.L_165:
        /*0098*/ 	.byte	0x04, 0x36
        /*009a*/ 	.short	(.L_167 - .L_166)
.L_166:
        /*009c*/ 	.word	0x00000008
.L_167:


//--------------------- .nv.info.getU2D_kernel    --------------------------
	.section	.nv.info.getU2D_kernel,"",@"SHT_CUDA_INFO"
	.sectionflags	@""
	.align	4


	//----- nvinfo : EIATTR_CUDA_API_VERSION
	.align		4
        /*0000*/ 	.byte	0x04, 0x37
        /*0002*/ 	.short	(.L_169 - .L_168)
.L_168:
        /*0004*/ 	.word	0x00000082


	//----- nvinfo : EIATTR_KPARAM_INFO
	.align		4
.L_169:
        /*0008*/ 	.byte	0x04, 0x17
        /*000a*/ 	.short	(.L_171 - .L_170)
.L_170:
        /*000c*/ 	.word	0x00000000
        /*0010*/ 	.short	0x0004
        /*0012*/ 	.short	0x0018
        /*0014*/ 	.byte	0x00, 0xf0, 0x11, 0x00


	//----- nvinfo : EIATTR_KPARAM_INFO
	.align		4
.L_171:
        /*0018*/ 	.byte	0x04, 0x17
        /*001a*/ 	.short	(.L_173 - .L_172)
.L_172:
        /*001c*/ 	.word	0x00000000
        /*0020*/ 	.short	0x0003
        /*0022*/ 	.short	0x0014
        /*0024*/ 	.byte	0x00, 0xf0, 0x11, 0x00


	//----- nvinfo : EIATTR_KPARAM_INFO
	.align		4
.L_173:
        /*0028*/ 	.byte	0x04, 0x17
        /*002a*/ 	.short	(.L_175 - .L_174)
.L_174:
        /*002c*/ 	.word	0x00000000
        /*0030*/ 	.short	0x0002
        /*0032*/ 	.short	0x0010
        /*0034*/ 	.byte	0x00, 0xf0, 0x11, 0x00


	//----- nvinfo : EIATTR_KPARAM_INFO
	.align		4
.L_175:
        /*0038*/ 	.byte	0x04, 0x17
        /*003a*/ 	.short	(.L_177 - .L_176)
.L_176:
        /*003c*/ 	.word	0x00000000
        /*0040*/ 	.short	0x0001
        /*0042*/ 	.short	0x0008
        /*0044*/ 	.byte	0x00, 0xf5, 0x21, 0x00


	//----- nvinfo : EIATTR_KPARAM_INFO
	.align		4
.L_177:
        /*0048*/ 	.byte	0x04, 0x17
        /*004a*/ 	.short	(.L_179 - .L_178)
.L_178:
        /*004c*/ 	.word	0x00000000
        /*0050*/ 	.short	0x0000
        /*0052*/ 	.short	0x0000
        /*0054*/ 	.byte	0x00, 0xf5, 0x21, 0x00


	//----- nvinfo : EIATTR_SPARSE_MMA_MASK
	.align		4
.L_179:
        /*0058*/ 	.byte	0x03, 0x50
        /*005a*/ 	.short	0x0000


	//----- nvinfo : EIATTR_MAXREG_COUNT
	.align		4
        /*005c*/ 	.byte	0x03, 0x1b
        /*005e*/ 	.short	0x00ff


	//----- nvinfo : EIATTR_MERCURY_ISA_VERSION
	.align		4
        /*0060*/ 	.byte	0x03, 0x5f
        /*0062*/ 	.short	0x0101


	//----- nvinfo : EIATTR_VRC_CTA_INIT_COUNT
	.align		4
        /*0064*/ 	.byte	0x02, 0x4a
	.zero		1
	.zero		1


	//----- nvinfo : EIATTR_EXIT_INSTR_OFFSETS
	.align		4
        /*0068*/ 	.byte	0x04, 0x1c
        /*006a*/ 	.short	(.L_181 - .L_180)


	//   ....[0]....
.L_180:
        /*006c*/ 	.word	0x000000f0


	//   ....[1]....
        /*0070*/ 	.word	0x00000180


	//   ....[2]....
        /*0074*/ 	.word	0x00000270


	//----- nvinfo : EIATTR_CBANK_PARAM_SIZE
	.align		4
.L_181:
        /*0078*/ 	.byte	0x03, 0x19
        /*007a*/ 	.short	0x001c


	//----- nvinfo : EIATTR_PARAM_CBANK
	.align		4
        /*007c*/ 	.byte	0x04, 0x0a
        /*007e*/ 	.short	(.L_183 - .L_182)
	.align		4
.L_182:
        /*0080*/ 	.word	index@(.nv.constant0.getU2D_kernel)
        /*0084*/ 	.short	0x0380
        /*0086*/ 	.short	0x001c


	//----- nvinfo : EIATTR_SW_WAR
	.align		4
.L_183:
        /*0088*/ 	.byte	0x04, 0x36
        /*008a*/ 	.short	(.L_185 - .L_184)
.L_184:
        /*008c*/ 	.word	0x00000008
.L_185:


//--------------------- .nv.info.PDcopy_kernel3D  --------------------------
	.section	.nv.info.PDcopy_kernel3D,"",@"SHT_CUDA_INFO"
	.sectionflags	@""
	.align	4


	//----- nvinfo : EIATTR_CUDA_API_VERSION
	.align		4
        /*0000*/ 	.byte	0x04, 0x37
        /*0002*/ 	.short	(.L_187 - .L_186)
.L_186:
        /*0004*/ 	.word	0x00000082


	//----- nvinfo : EIATTR_KPARAM_INFO
	.align		4
.L_187:
        /*0008*/ 	.byte	0x04, 0x17
        /*000a*/ 	.short	(.L_189 - .L_188)
.L_188:
        /*000c*/ 	.word	0x00000000
        /*0010*/ 	.short	0x0004
        /*0012*/ 	.short	0x0018
        /*0014*/ 	.byte	0x00, 0xf0, 0x11, 0x00


	//----- nvinfo : EIATTR_KPARAM_INFO
	.align		4
.L_189:
        /*0018*/ 	.byte	0x04, 0x17
        /*001a*/ 	.short	(.L_191 - .L_190)
.L_190:
        /*001c*/ 	.word	0x00000000
        /*0020*/ 	.short	0x0003
        /*0022*/ 	.short	0x0014
        /*0024*/ 	.byte	0x00, 0xf0, 0x11, 0x00


	//----- nvinfo : EIATTR_KPARAM_INFO
	.align		4
.L_191:
        /*0028*/ 	.byte	0x04, 0x17
        /*002a*/ 	.short	(.L_193 - .L_192)
.L_192:
        /*002c*/ 	.word	0x00000000
        /*0030*/ 	.short	0x0002
        /*0032*/ 	.short	0x0010
        /*0034*/ 	.byte	0x00, 0xf0, 0x11, 0x00


	//----- nvinfo : EIATTR_KPARAM_INFO
	.align		4
.L_193:
        /*0038*/ 	.byte	0x04, 0x17
        /*003a*/ 	.short	(.L_195 - .L_194)
.L_194:
        /*003c*/ 	.word	0x00000000
        /*0040*/ 	.short	0x0001
        /*0042*/ 	.short	0x0008
        /*0044*/ 	.byte	0x00, 0xf5, 0x21, 0x00


	//----- nvinfo : EIATTR_KPARAM_INFO
	.align		4
.L_195:
        /*0048*/ 	.byte	0x04, 0x17
        /*004a*/ 	.short	(.L_197 - .L_196)
.L_196:
        /*004c*/ 	.word	0x00000000
        /*0050*/ 	.short	0x0000
        /*0052*/ 	.short	0x0000
        /*0054*/ 	.byte	0x00, 0xf5, 0x21, 0x00


	//----- nvinfo : EIATTR_SPARSE_MMA_MASK
	.align		4
.L_197:
        /*0058*/ 	.byte	0x03, 0x50
        /*005a*/ 	.short	0x0000


	//----- nvinfo : EIATTR_MAXREG_COUNT
	.align		4
        /*005c*/ 	.byte	0x03, 0x1b
        /*005e*/ 	.short	0x00ff


	//----- nvinfo : EIATTR_MERCURY_ISA_VERSION
	.align		4
        /*0060*/ 	.byte	0x03, 0x5f
        /*0062*/ 	.short	0x0101


	//----- nvinfo : EIATTR_VRC_CTA_INIT_COUNT
	.align		4
        /*0064*/ 	.byte	0x02, 0x4a
	.zero		1
	.zero		1


	//----- nvinfo : EIATTR_EXIT_INSTR_OFFSETS
	.align		4
        /*0068*/ 	.byte	0x04, 0x1c
        /*006a*/ 	.short	(.L_199 - .L_198)


	//   ....[0]....
.L_198:
        /*006c*/ 	.word	0x00000140


	//   ....[1]....
        /*0070*/ 	.word	0x00000220


	//   ....[2]....
        /*0074*/ 	.word	0x000002d0


	//----- nvinfo : EIATTR_CBANK_PARAM_SIZE
	.align		4
.L_199:
        /*0078*/ 	.byte	0x03, 0x19
        /*007a*/ 	.short	0x001c


	//----- nvinfo : EIATTR_PARAM_CBANK
	.align		4
        /*007c*/ 	.byte	0x04, 0x0a
        /*007e*/ 	.short	(.L_201 - .L_200)
	.align		4
.L_200:
        /*0080*/ 	.word	index@(.nv.constant0.PDcopy_kernel3D)
        /*0084*/ 	.short	0x0380
        /*0086*/ 	.short	0x001c


	//----- nvinfo : EIATTR_SW_WAR
	.align		4
.L_201:
        /*0088*/ 	.byte	0x04, 0x36
        /*008a*/ 	.short	(.L_203 - .L_202)
.L_202:
        /*008c*/ 	.word	0x00000008
.L_203:


//--------------------- .nv.info.PDcopy_kernel2D  --------------------------
	.section	.nv.info.PDcopy_kernel2D,"",@"SHT_CUDA_INFO"
	.sectionflags	@""
	.align	4


	//----- nvinfo : EIATTR_CUDA_API_VERSION
	.align		4
        /*0000*/ 	.byte	0x04, 0x37
        /*0002*/ 	.short	(.L_205 - .L_204)
.L_204:
        /*0004*/ 	.word	0x00000082


	//----- nvinfo : EIATTR_KPARAM_INFO
	.align		4
.L_205:
        /*0008*/ 	.byte	0x04, 0x17
        /*000a*/ 	.short	(.L_207 - .L_206)
.L_206:
        /*000c*/ 	.word	0x00000000
        /*0010*/ 	.short	0x0003
        /*0012*/ 	.short	0x0014
        /*0014*/ 	.byte	0x00, 0xf0, 0x11, 0x00


	//----- nvinfo : EIATTR_KPARAM_INFO
	.align		4
.L_207:
        /*0018*/ 	.byte	0x04, 0x17
        /*001a*/ 	.short	(.L_209 - .L_208)
.L_208:
        /*001c*/ 	.word	0x00000000
        /*0020*/ 	.short	0x0002
        /*0022*/ 	.short	0x0010
        /*0024*/ 	.byte	0x00, 0xf0, 0x11, 0x00


	//----- nvinfo : EIATTR_KPARAM_INFO
	.align		4
.L_209:
        /*0028*/ 	.byte	0x04, 0x17
        /*002a*/ 	.short	(.L_211 - .L_210)
.L_210:
        /*002c*/ 	.word	0x00000000
        /*0030*/ 	.short	0x0001
        /*0032*/ 	.short	0x0008
        /*0034*/ 	.byte	0x00, 0xf5, 0x21, 0x00


	//----- nvinfo : EIATTR_KPARAM_INFO
	.align		4
.L_211:
        /*0038*/ 	.byte	0x04, 0x17
        /*003a*/ 	.short	(.L_213 - .L_212)
.L_212:
        /*003c*/ 	.word	0x00000000
        /*0040*/ 	.short	0x0000
        /*0042*/ 	.short	0x0000
        /*0044*/ 	.byte	0x00, 0xf5, 0x21, 0x00


	//----- nvinfo : EIATTR_SPARSE_MMA_MASK
	.align		4
.L_213:
        /*0048*/ 	.byte	0x03, 0x50
        /*004a*/ 	.short	0x0000


	//----- nvinfo : EIATTR_MAXREG_COUNT
	.align		4
        /*004c*/ 	.byte	0x03, 0x1b
        /*004e*/ 	.short	0x00ff


	//----- nvinfo : EIATTR_MERCURY_ISA_VERSION
	.align		4
        /*0050*/ 	.byte	0x03, 0x5f
        /*0052*/ 	.short	0x0101


	//----- nvinfo : EIATTR_VRC_CTA_INIT_COUNT
	.align		4
        /*0054*/ 	.byte	0x02, 0x4a
	.zero		1
	.zero		1


	//----- nvinfo : EIATTR_EXIT_INSTR_OFFSETS
	.align		4
        /*0058*/ 	.byte	0x04, 0x1c
        /*005a*/ 	.short	(.L_215 - .L_214)


	//   ....[0]....
.L_214:
        /*005c*/ 	.word	0x000000e0


	//   ....[1]....
        /*0060*/ 	.word	0x00000170


	//   ....[2]....
        /*0064*/ 	.word	0x00000220


	//----- nvinfo : EIATTR_CBANK_PARAM_SIZE
	.align		4
.L_215:
        /*0068*/ 	.byte	0x03, 0x19
        /*006a*/ 	.short	0x0018


	//----- nvinfo : EIATTR_PARAM_CBANK
	.align		4
        /*006c*/ 	.byte	0x04, 0x0a
        /*006e*/ 	.short	(.L_217 - .L_216)
	.align		4
.L_216:
        /*0070*/ 	.word	index@(.nv.constant0.PDcopy_kernel2D)
        /*0074*/ 	.short	0x0380
        /*0076*/ 	.short	0x0018


	//----- nvinfo : EIATTR_SW_WAR
	.align		4
.L_217:
        /*0078*/ 	.byte	0x04, 0x36
        /*007a*/ 	.short	(.L_219 - .L_218)
.L_218:
        /*007c*/ 	.word	0x00000008
.L_219:


//--------------------- .nv.info.PDnonneg3D_kernel --------------------------
	.section	.nv.info.PDnonneg3D_kernel,"",@"SHT_CUDA_INFO"
	.sectionflags	@""
	.align	4


	//----- nvinfo : EIATTR_CUDA_API_VERSION
	.align		4
        /*0000*/ 	.byte	0x04, 0x37
        /*0002*/ 	.short	(.L_221 - .L_220)
.L_220:
        /*0004*/ 	.word	0x00000082


	//----- nvinfo : EIATTR_KPARAM_INFO
	.align		4
.L_221:
        /*0008*/ 	.byte	0x04, 0x17
        /*000a*/ 	.short	(.L_223 - .L_222)
.L_222:
        /*000c*/ 	.word	0x00000000
        /*0010*/ 	.short	0x0003
        /*0012*/ 	.short	0x0010
        /*0014*/ 	.byte	0x00, 0xf0, 0x11, 0x00


	//----- nvinfo : EIATTR_KPARAM_INFO
	.align		4
.L_223:
        /*0018*/ 	.byte	0x04, 0x17
        /*001a*/ 	.short	(.L_225 - .L_224)
.L_224:
        /*001c*/ 	.word	0x00000000
        /*0020*/ 	.short	0x0002
        /*0022*/ 	.short	0x000c
        /*0024*/ 	.byte	0x00, 0xf0, 0x11, 0x00


	//----- nvinfo : EIATTR_KPARAM_INFO
	.align		4
.L_225:
        /*0028*/ 	.byte	0x04, 0x17
        /*002a*/ 	.short	(.L_227 - .L_226)
.L_226:
        /*002c*/ 	.word	0x00000000
        /*0030*/ 	.short	0x0001
        /*0032*/ 	.short	0x0008
        /*0034*/ 	.byte	0x00, 0xf0, 0x11, 0x00


	//----- nvinfo : EIATTR_KPARAM_INFO
	.align		4
.L_227:
        /*0038*/ 	.byte	0x04, 0x17
        /*003a*/ 	.short	(.L_229 - .L_228)
.L_228:
        /*003c*/ 	.word	0x00000000
        /*0040*/ 	.short	0x0000
        /*0042*/ 	.short	0x0000
        /*0044*/ 	.byte	0x00, 0xf5, 0x21, 0x00


	//----- nvinfo : EIATTR_SPARSE_MMA_MASK
	.align		4
.L_229:
        /*0048*/ 	.byte	0x03, 0x50
        /*004a*/ 	.short	0x0000


	//----- nvinfo : EIATTR_MAXREG_COUNT
	.align		4
        /*004c*/ 	.byte	0x03, 0x1b
        /*004e*/ 	.short	0x00ff


	//----- nvinfo : EIATTR_MERCURY_ISA_VERSION
	.align		4
        /*0050*/ 	.byte	0x03, 0x5f
        /*0052*/ 	.short	0x0101


	//----- nvinfo : EIATTR_VRC_CTA_INIT_COUNT
	.align		4
        /*0054*/ 	.byte	0x02, 0x4a
	.zero		1
	.zero		1


	//----- nvinfo : EIATTR_EXIT_INSTR_OFFSETS
	.align		4
        /*0058*/ 	.byte	0x04, 0x1c
        /*005a*/ 	.short	(.L_231 - .L_230)


	//   ....[0]....
.L_230:
        /*005c*/ 	.word	0x00000140


	//   ....[1]....
        /*0060*/ 	.word	0x00000220


	//   ....[2]....
        /*0064*/ 	.word	0x00000290


	//   ....[3]....
        /*0068*/ 	.word	0x000002b0


	//----- nvinfo : EIATTR_CBANK_PARAM_SIZE
	.align		4
.L_231:
        /*006c*/ 	.byte	0x03, 0x19
        /*006e*/ 	.short	0x0014


	//----- nvinfo : EIATTR_PARAM_CBANK
	.align		4
        /*0070*/ 	.byte	0x04, 0x0a
        /*0072*/ 	.short	(.L_233 - .L_232)
	.align		4
.L_232:
        /*0074*/ 	.word	index@(.nv.constant0.PDnonneg3D_kernel)
        /*0078*/ 	.short	0x0380
        /*007a*/ 	.short	0x0014


	//----- nvinfo : EIATTR_SW_WAR
	.align		4
.L_233:
        /*007c*/ 	.byte	0x04, 0x36
        /*007e*/ 	.short	(.L_235 - .L_234)
.L_234:
        /*0080*/ 	.word	0x00000008
.L_235:


//--------------------- .nv.info.DivProj3D_kernel --------------------------
	.section	.nv.info.DivProj3D_kernel,"",@"SHT_CUDA_INFO"
	.sectionflags	@""
	.align	4


	//----- nvinfo : EIATTR_CUDA_API_VERSION
	.align		4
        /*0000*/ 	.byte	0x04, 0x37
        /*0002*/ 	.short	(.L_237 - .L_236)
.L_236:
        /*0004*/ 	.word	0x00000082


	//----- nvinfo : EIATTR_KPARAM_INFO
	.align		4
.L_237:
        /*0008*/ 	.byte	0x04, 0x17
        /*000a*/ 	.short	(.L_239 - .L_238)
.L_238:
        /*000c*/ 	.word	0x00000000
        /*0010*/ 	.short	0x0009
        /*0012*/ 	.short	0x0038
        /*0014*/ 	.byte	0x00, 0xf0, 0x11, 0x00


	//----- nvinfo : EIATTR_KPARAM_INFO
	.align		4
.L_239:
        /*0018*/ 	.byte	0x04, 0x17
        /*001a*/ 	.short	(.L_241 - .L_240)
.L_240:
        /*001c*/ 	.word	0x00000000
        /*0020*/ 	.short	0x0008
        /*0022*/ 	.short	0x0034
        /*0024*/ 	.byte	0x00, 0xf0, 0x11, 0x00


	//----- nvinfo : EIATTR_KPARAM_INFO
	.align		4
.L_241:
        /*0028*/ 	.byte	0x04, 0x17
        /*002a*/ 	.short	(.L_243 - .L_242)
.L_242:
        /*002c*/ 	.word	0x00000000
        /*0030*/ 	.short	0x0007
        /*0032*/ 	.short	0x0030
        /*0034*/ 	.byte	0x00, 0xf0, 0x11, 0x00


	//----- nvinfo : EIATTR_KPARAM_INFO
	.align		4
.L_243:
        /*0038*/ 	.byte	0x04, 0x17
        /*003a*/ 	.short	(.L_245 - .L_244)
.L_244:
        /*003c*/ 	.word	0x00000000
        /*0040*/ 	.short	0x0006
        /*0042*/ 	.short	0x002c
        /*0044*/ 	.byte	0x00, 0xf0, 0x11, 0x00


	//----- nvinfo : EIATTR_KPARAM_INFO
	.align		4
.L_245:
        /*0048*/ 	.byte	0x04, 0x17
        /*004a*/ 	.short	(.L_247 - .L_246)
.L_246:
        /*004c*/ 	.word	0x00000000
        /*0050*/ 	.short	0x0005
        /*0052*/ 	.short	0x0028
        /*0054*/ 	.byte	0x00, 0xf0, 0x11, 0x00


	//----- nvinfo : EIATTR_KPARAM_INFO
	.align		4
.L_247:
        /*0058*/ 	.byte	0x04, 0x17
        /*005a*/ 	.short	(.L_249 - .L_248)
.L_248:
        /*005c*/ 	.word	0x00000000
        /*0060*/ 	.short	0x0004
        /*0062*/ 	.short	0x0020
        /*0064*/ 	.byte	0x00, 0xf5, 0x21, 0x00


	//----- nvinfo : EIATTR_KPARAM_INFO
	.align		4
.L_249:
        /*0068*/ 	.byte	0x04, 0x17
        /*006a*/ 	.short	(.L_251 - .L_250)
.L_250:
        /*006c*/ 	.word	0x00000000
        /*0070*/ 	.short	0x0003
        /*0072*/ 	.short	0x0018
        /*0074*/ 	.byte	0x00, 0xf5, 0x21, 0x00


	//----- nvinfo : EIATTR_KPARAM_INFO
	.align		4
.L_251:
        /*0078*/ 	.byte	0x04, 0x17
        /*007a*/ 	.short	(.L_253 - .L_252)
.L_252:
        /*007c*/ 	.word	0x00000000
        /*0080*/ 	.short	0x0002
        /*0082*/ 	.short	0x0010
        /*0084*/ 	.byte	0x00, 0xf5, 0x21, 0x00


	//----- nvinfo : EIATTR_KPARAM_INFO
	.align		4
.L_253:
        /*0088*/ 	.byte	0x04, 0x17
        /*008a*/ 	.short	(.L_255 - .L_254)
.L_254:
        /*008c*/ 	.word	0x00000000
        /*0090*/ 	.short	0x0001
        /*0092*/ 	.short	0x0008
        /*0094*/ 	.byte	0x00, 0xf5, 0x21, 0x00


	//----- nvinfo : EIATTR_KPARAM_INFO
	.align		4
.L_255:
        /*0098*/ 	.byte	0x04, 0x17
        /*009a*/ 	.short	(.L_257 - .L_256)
.L_256:
        /*009c*/ 	.word	0x00000000
        /*00a0*/ 	.short	0x0000
        /*00a2*/ 	.short	0x0000
        /*00a4*/ 	.byte	0x00, 0xf5, 0x21, 0x00


	//----- nvinfo : EIATTR_SPARSE_MMA_MASK
	.align		4
.L_257:
        /*00a8*/ 	.byte	0x03, 0x50
        /*00aa*/ 	.short	0x0000


	//----- nvinfo : EIATTR_MAXREG_COUNT
	.align		4
        /*00ac*/ 	.byte	0x03, 0x1b
        /*00ae*/ 	.short	0x00ff


	//----- nvinfo : EIATTR_MERCURY_ISA_VERSION
	.align		4
        /*00b0*/ 	.byte	0x03, 0x5f
        /*00b2*/ 	.short	0x0101


	//----- nvinfo : EIATTR_VRC_CTA_INIT_COUNT
	.align		4
        /*00b4*/ 	.byte	0x02, 0x4a
	.zero		1
	.zero		1


	//----- nvinfo : EIATTR_EXIT_INSTR_OFFSETS
	.align		4
        /*00b8*/ 	.byte	0x04, 0x1c
        /*00ba*/ 	.short	(.L_259 - .L_258)


	//   ....[0]....
.L_258:
        /*00bc*/ 	.word	0x00000140


	//   ....[1]....
        /*00c0*/ 	.word	0x00000640


	//----- nvinfo : EIATTR_CRS_STACK_SIZE
	.align		4
.L_259:
        /*00c4*/ 	.byte	0x04, 0x1e
        /*00c6*/ 	.short	(.L_261 - .L_260)
.L_260:
        /*00c8*/ 	.word	0x00000000


	//----- nvinfo : EIATTR_CBANK_PARAM_SIZE
	.align		4
.L_261:
        /*00cc*/ 	.byte	0x03, 0x19
        /*00ce*/ 	.short	0x003c


	//----- nvinfo : EIATTR_PARAM_CBANK
	.align		4
        /*00d0*/ 	.byte	0x04, 0x0a
        /*00d2*/ 	.short	(.L_263 - .L_262)
	.align		4
.L_262:
        /*00d4*/ 	.word	index@(.nv.constant0.DivProj3D_kernel)
        /*00d8*/ 	.short	0x0380
        /*00da*/ 	.short	0x003c


	//----- nvinfo : EIATTR_SW_WAR
	.align		4
.L_263:
        /*00dc*/ 	.byte	0x04, 0x36
        /*00de*/ 	.short	(.L_265 - .L_264)
.L_264:
        /*00e0*/ 	.word	0x00000008
.L_265:


//--------------------- .nv.info.Proj_funcPD3D_aniso_kernel --------------------------
	.section	.nv.info.Proj_funcPD3D_aniso_kernel,"",@"SHT_CUDA_INFO"
	.sectionflags	@""
	.align	4


	//----- nvinfo : EIATTR_CUDA_API_VERSION
	.align		4
        /*0000*/ 	.byte	0x04, 0x37
        /*0002*/ 	.short	(.L_267 - .L_266)
.L_266:
        /*0004*/ 	.word	0x00000082


	//----- nvinfo : EIATTR_KPARAM_INFO
	.align		4
.L_267:
        /*0008*/ 	.byte	0x04, 0x17
        /*000a*/ 	.short	(.L_269 - .L_268)
.L_268:
        /*000c*/ 	.word	0x00000000
        /*0010*/ 	.short	0x0005
        /*0012*/ 	.short	0x0020
        /*0014*/ 	.byte	0x00, 0xf0, 0x11, 0x00


	//----- nvinfo : EIATTR_KPARAM_INFO
	.align		4
.L_269:
        /*0018*/ 	.byte	0x04, 0x17
        /*001a*/ 	.short	(.L_271 - .L_270)
.L_270:
        /*001c*/ 	.word	0x00000000
        /*0020*/ 	.short	0x0004
        /*0022*/ 	.short	0x001c
        /*0024*/ 	.byte	0x00, 0xf0, 0x11, 0x00


	//----- nvinfo : EIATTR_KPARAM_INFO
	.align		4
.L_271:
        /*0028*/ 	.byte	0x04, 0x17
        /*002a*/ 	.short	(.L_273 - .L_272)
.L_272:
        /*002c*/ 	.word	0x00000000
        /*0030*/ 	.short	0x0003
        /*0032*/ 	.short	0x0018
        /*0034*/ 	.byte	0x00, 0xf0, 0x11, 0x00


	//----- nvinfo : EIATTR_KPARAM_INFO
	.align		4
.L_273:
        /*0038*/ 	.byte	0x04, 0x17
        /*003a*/ 	.short	(.L_275 - .L_274)
.L_274:
        /*003c*/ 	.word	0x00000000
        /*0040*/ 	.short	0x0002
        /*0042*/ 	.short	0x0010
        /*0044*/ 	.byte	0x00, 0xf5, 0x21, 0x00


	//----- nvinfo : EIATTR_KPARAM_INFO
	.align		4
.L_275:
        /*0048*/ 	.byte	0x04, 0x17
        /*004a*/ 	.short	(.L_277 - .L_276)
.L_276:
        /*004c*/ 	.word	0x00000000
        /*0050*/ 	.short	0x0001
        /*0052*/ 	.short	0x0008
        /*0054*/ 	.byte	0x00, 0xf5, 0x21, 0x00


	//----- nvinfo : EIATTR_KPARAM_INFO
	.align		4
.L_277:
        /*0058*/ 	.byte	0x04, 0x17
        /*005a*/ 	.short	(.L_279 - .L_278)
.L_278:
        /*005c*/ 	.word	0x00000000
        /*0060*/ 	.short	0x0000
        /*0062*/ 	.short	0x0000
        /*0064*/ 	.byte	0x00, 0xf5, 0x21, 0x00


	//----- nvinfo : EIATTR_SPARSE_MMA_MASK
	.align		4
.L_279:
        /*0068*/ 	.byte	0x03, 0x50
        /*006a*/ 	.short	0x0000


	//----- nvinfo : EIATTR_MAXREG_COUNT
	.align		4
        /*006c*/ 	.byte	0x03, 0x1b
        /*006e*/ 	.short	0x00ff


	//----- nvinfo : EIATTR_MERCURY_ISA_VERSION
	.align		4
        /*0070*/ 	.byte	0x03, 0x5f
        /*0072*/ 	.short	0x0101


	//----- nvinfo : EIATTR_VRC_CTA_INIT_COUNT
	.align		4
        /*0074*/ 	.byte	0x02, 0x4a
	.zero		1
	.zero		1


	//----- nvinfo : EIATTR_EXIT_INSTR_OFFSETS
	.align		4
        /*0078*/ 	.byte	0x04, 0x1c
        /*007a*/ 	.short	(.L_281 - .L_280)


	//   ....[0]....
.L_280:
        /*007c*/ 	.word	0x00000140


	//   ....[1]....
        /*0080*/ 	.word	0x000005d0


	//----- nvinfo : EIATTR_CRS_STACK_SIZE
	.align		4
.L_281:
        /*0084*/ 	.byte	0x04, 0x1e
        /*0086*/ 	.short	(.L_283 - .L_282)
.L_282:
        /*0088*/ 	.word	0x00000000


	//----- nvinfo : EIATTR_CBANK_PARAM_SIZE
	.align		4
.L_283:
        /*008c*/ 	.byte	0x03, 0x19
        /*008e*/ 	.short	0x0024


	//----- nvinfo : EIATTR_PARAM_CBANK
	.align		4
        /*0090*/ 	.byte	0x04, 0x0a
        /*0092*/ 	.short	(.L_285 - .L_284)
	.align		4
.L_284:
        /*0094*/ 	.word	index@(.nv.constant0.Proj_funcPD3D_aniso_kernel)
        /*0098*/ 	.short	0x0380
        /*009a*/ 	.short	0x0024


	//----- nvinfo : EIATTR_SW_WAR
	.align		4
.L_285:
        /*009c*/ 	.byte	0x04, 0x36
        /*009e*/ 	.short	(.L_287 - .L_286)
.L_286:
        /*00a0*/ 	.word	0x00000008
.L_287:


//--------------------- .nv.info.Proj_funcPD3D_iso_kernel --------------------------
	.section	.nv.info.Proj_funcPD3D_iso_kernel,"",@"SHT_CUDA_INFO"
	.sectionflags	@""
	.align	4


	//----- nvinfo : EIATTR_CUDA_API_VERSION
	.align		4
        /*0000*/ 	.byte	0x04, 0x37
        /*0002*/ 	.short	(.L_289 - .L_288)
.L_288:
        /*0004*/ 	.word	0x00000082


	//----- nvinfo : EIATTR_KPARAM_INFO
	.align		4
.L_289:
        /*0008*/ 	.byte	0x04, 0x17
        /*000a*/ 	.short	(.L_291 - .L_290)
.L_290:
        /*000c*/ 	.word	0x00000000
        /*0010*/ 	.short	0x0005
        /*0012*/ 	.short	0x0020
        /*0014*/ 	.byte	0x00, 0xf0, 0x11, 0x00


	//----- nvinfo : EIATTR_KPARAM_INFO
	.align		4
.L_291:
        /*0018*/ 	.byte	0x04, 0x17
        /*001a*/ 	.short	(.L_293 - .L_292)
.L_292:
        /*001c*/ 	.word	0x00000000
        /*0020*/ 	.short	0x0004
        /*0022*/ 	.short	0x001c
        /*0024*/ 	.byte	0x00, 0xf0, 0x11, 0x00


	//----- nvinfo : EIATTR_KPARAM_INFO
	.align		4
.L_293:
        /*0028*/ 	.byte	0x04, 0x17
        /*002a*/ 	.short	(.L_295 - .L_294)
.L_294:
        /*002c*/ 	.word	0x00000000
        /*0030*/ 	.short	0x0003
        /*0032*/ 	.short	0x0018
        /*0034*/ 	.byte	0x00, 0xf0, 0x11, 0x00


	//----- nvinfo : EIATTR_KPARAM_INFO
	.align		4
.L_295:
        /*0038*/ 	.byte	0x04, 0x17
        /*003a*/ 	.short	(.L_297 - .L_296)
.L_296:
        /*003c*/ 	.word	0x00000000
        /*0040*/ 	.short	0x0002
        /*0042*/ 	.short	0x0010
        /*0044*/ 	.byte	0x00, 0xf5, 0x21, 0x00


	//----- nvinfo : EIATTR_KPARAM_INFO
	.align		4
.L_297:
        /*0048*/ 	.byte	0x04, 0x17
        /*004a*/ 	.short	(.L_299 - .L_298)
.L_298:
        /*004c*/ 	.word	0x00000000
        /*0050*/ 	.short	0x0001
        /*0052*/ 	.short	0x0008
        /*0054*/ 	.byte	0x00, 0xf5, 0x21, 0x00


	//----- nvinfo : EIATTR_KPARAM_INFO
	.align		4
.L_299:
        /*0058*/ 	.byte	0x04, 0x17
        /*005a*/ 	.short	(.L_301 - .L_300)
.L_300:
        /*005c*/ 	.word	0x00000000
        /*0060*/ 	.short	0x0000
        /*0062*/ 	.short	0x0000
        /*0064*/ 	.byte	0x00, 0xf5, 0x21, 0x00


	//----- nvinfo : EIATTR_SPARSE_MMA_MASK
	.align		4
.L_301:
        /*0068*/ 	.byte	0x03, 0x50
        /*006a*/ 	.short	0x0000


	//----- nvinfo : EIATTR_MAXREG_COUNT
	.align		4
        /*006c*/ 	.byte	0x03, 0x1b
        /*006e*/ 	.short	0x00ff


	//----- nvinfo : EIATTR_MERCURY_ISA_VERSION
	.align		4
        /*0070*/ 	.byte	0x03, 0x5f
        /*0072*/ 	.short	0x0101


	//----- nvinfo : EIATTR_VRC_CTA_INIT_COUNT
	.align		4
        /*0074*/ 	.byte	0x02, 0x4a
	.zero		1
	.zero		1


	//----- nvinfo : EIATTR_EXIT_INSTR_OFFSETS
	.align		4
        /*0078*/ 	.byte	0x04, 0x1c
        /*007a*/ 	.short	(.L_303 - .L_302)


	//   ....[0]....
.L_302:
        /*007c*/ 	.word	0x00000140


	//   ....[1]....
        /*0080*/ 	.word	0x00000300


	//   ....[2]....
        /*0084*/ 	.word	0x00000540


	//----- nvinfo : EIATTR_CRS_STACK_SIZE
	.align		4
.L_303:
        /*0088*/ 	.byte	0x04, 0x1e
        /*008a*/ 	.short	(.L_305 - .L_304)
.L_304:
        /*008c*/ 	.word	0x00000000


	//----- nvinfo : EIATTR_CBANK_PARAM_SIZE
	.align		4
.L_305:
        /*0090*/ 	.byte	0x03, 0x19
        /*0092*/ 	.short	0x0024


	//----- nvinfo : EIATTR_PARAM_CBANK
	.align		4
        /*0094*/ 	.byte	0x04, 0x0a
        /*0096*/ 	.short	(.L_307 - .L_306)
	.align		4
.L_306:
        /*0098*/ 	.word	index@(.nv.constant0.Proj_funcPD3D_iso_kernel)
        /*009c*/ 	.short	0x0380
        /*009e*/ 	.short	0x0024


	//----- nvinfo : EIATTR_SW_WAR
	.align		4
.L_307:
        /*00a0*/ 	.byte	0x04, 0x36
        /*00a2*/ 	.short	(.L_309 - .L_308)
.L_308:
        /*00a4*/ 	.word	0x00000008
.L_309:


//--------------------- .nv.info.dualPD3D_kernel  --------------------------
	.section	.nv.info.dualPD3D_kernel,"",@"SHT_CUDA_INFO"
	.sectionflags	@""
	.align	4


	//----- nvinfo : EIATTR_CUDA_API_VERSION
	.align		4
        /*0000*/ 	.byte	0x04, 0x37
        /*0002*/ 	.short	(.L_311 - .L_310)
.L_310:
        /*0004*/ 	.word	0x00000082


	//----- nvinfo : EIATTR_KPARAM_INFO
	.align		4
.L_311:
        /*0008*/ 	.byte	0x04, 0x17
        /*000a*/ 	.short	(.L_313 - .L_312)
.L_312:
        /*000c*/ 	.word	0x00000000
        /*0010*/ 	.short	0x0007
        /*0012*/ 	.short	0x002c
        /*0014*/ 	.byte	0x00, 0xf0, 0x11, 0x00


	//----- nvinfo : EIATTR_KPARAM_INFO
	.align		4
.L_313:
        /*0018*/ 	.byte	0x04, 0x17
        /*001a*/ 	.short	(.L_315 - .L_314)
.L_314:
        /*001c*/ 	.word	0x00000000
        /*0020*/ 	.short	0x0006
        /*0022*/ 	.short	0x0028
        /*0024*/ 	.byte	0x00, 0xf0, 0x11, 0x00


	//----- nvinfo : EIATTR_KPARAM_INFO
	.align		4
.L_315:
        /*0028*/ 	.byte	0x04, 0x17
        /*002a*/ 	.short	(.L_317 - .L_316)
.L_316:
        /*002c*/ 	.word	0x00000000
        /*0030*/ 	.short	0x0005
        /*0032*/ 	.short	0x0024
        /*0034*/ 	.byte	0x00, 0xf0, 0x11, 0x00


	//----- nvinfo : EIATTR_KPARAM_INFO
	.align		4
.L_317:
        /*0038*/ 	.byte	0x04, 0x17
        /*003a*/ 	.short	(.L_319 - .L_318)
.L_318:
        /*003c*/ 	.word	0x00000000
        /*0040*/ 	.short	0x0004
        /*0042*/ 	.short	0x0020
        /*0044*/ 	.byte	0x00, 0xf0, 0x11, 0x00


	//----- nvinfo : EIATTR_KPARAM_INFO
	.align		4
.L_319:
        /*0048*/ 	.byte	0x04, 0x17
        /*004a*/ 	.short	(.L_321 - .L_320)
.L_320:
        /*004c*/ 	.word	0x00000000
        /*0050*/ 	.short	0x0003
        /*0052*/ 	.short	0x0018
        /*0054*/ 	.byte	0x00, 0xf5, 0x21, 0x00


	//----- nvinfo : EIATTR_KPARAM_INFO
	.align		4
.L_321:
        /*0058*/ 	.byte	0x04, 0x17
        /*005a*/ 	.short	(.L_323 - .L_322)
.L_322:
        /*005c*/ 	.word	0x00000000
        /*0060*/ 	.short	0x0002
        /*0062*/ 	.short	0x0010
        /*0064*/ 	.byte	0x00, 0xf5, 0x21, 0x00


	//----- nvinfo : EIATTR_KPARAM_INFO
	.align		4
.L_323:
        /*0068*/ 	.byte	0x04, 0x17
        /*006a*/ 	.short	(.L_325 - .L_324)
.L_324:
        /*006c*/ 	.word	0x00000000
        /*0070*/ 	.short	0x0001
        /*0072*/ 	.short	0x0008
        /*0074*/ 	.byte	0x00, 0xf5, 0x21, 0x00


	//----- nvinfo : EIATTR_KPARAM_INFO
	.align		4
.L_325:
        /*0078*/ 	.byte	0x04, 0x17
        /*007a*/ 	.short	(.L_327 - .L_326)
.L_326:
        /*007c*/ 	.word	0x00000000
        /*0080*/ 	.short	0x0000
        /*0082*/ 	.short	0x0000
        /*0084*/ 	.byte	0x00, 0xf5, 0x21, 0x00


	//----- nvinfo : EIATTR_SPARSE_MMA_MASK
	.align		4
.L_327:
        /*0088*/ 	.byte	0x03, 0x50
        /*008a*/ 	.short	0x0000


	//----- nvinfo : EIATTR_MAXREG_COUNT
	.align		4
        /*008c*/ 	.byte	0x03, 0x1b
        /*008e*/ 	.short	0x00ff


	//----- nvinfo : EIATTR_MERCURY_ISA_VERSION
	.align		4
        /*0090*/ 	.byte	0x03, 0x5f
        /*0092*/ 	.short	0x0101


	//----- nvinfo : EIATTR_VRC_CTA_INIT_COUNT
	.align		4
        /*0094*/ 	.byte	0x02, 0x4a
	.zero		1
	.zero		1


	//----- nvinfo : EIATTR_EXIT_INSTR_OFFSETS
	.align		4
        /*0098*/ 	.byte	0x04, 0x1c
        /*009a*/ 	.short	(.L_329 - .L_328)


	//   ....[0]....
.L_328:
        /*009c*/ 	.word	0x00000140


	//   ....[1]....
        /*00a0*/ 	.word	0x00000610


	//   ....[2]....
        /*00a4*/ 	.word	0x000006d0


	//----- nvinfo : EIATTR_CRS_STACK_SIZE
	.align		4
.L_329:
        /*00a8*/ 	.byte	0x04, 0x1e
        /*00aa*/ 	.short	(.L_331 - .L_330)
.L_330:
        /*00ac*/ 	.word	0x00000000


	//----- nvinfo : EIATTR_CBANK_PARAM_SIZE
	.align		4
.L_331:
        /*00b0*/ 	.byte	0x03, 0x19
        /*00b2*/ 	.short	0x0030


	//----- nvinfo : EIATTR_PARAM_CBANK
	.align		4
        /*00b4*/ 	.byte	0x04, 0x0a
        /*00b6*/ 	.short	(.L_333 - .L_332)
	.align		4
.L_332:
        /*00b8*/ 	.word	index@(.nv.constant0.dualPD3D_kernel)
        /*00bc*/ 	.short	0x0380
        /*00be*/ 	.short	0x0030


	//----- nvinfo : EIATTR_SW_WAR
	.align		4
.L_333:
        /*00c0*/ 	.byte	0x04, 0x36
        /*00c2*/ 	.short	(.L_335 - .L_334)
.L_334:
        /*00c4*/ 	.word	0x00000008
.L_335:


//--------------------- .nv.info.primal_dual_for_total_variation_3D --------------------------
	.section	.nv.info.primal_dual_for_total_variation_3D,"",@"SHT_CUDA_INFO"
	.sectionflags	@""
	.align	4


	//----- nvinfo : EIATTR_CUDA_API_VERSION
	.align		4
        /*0000*/ 	.byte	0x04, 0x37
        /*0002*/ 	.short	(.L_337 - .L_336)
.L_336:
        /*0004*/ 	.word	0x00000082


	//----- nvinfo : EIATTR_KPARAM_INFO
	.align		4
.L_337:
        /*0008*/ 	.byte	0x04, 0x17
        /*000a*/ 	.short	(.L_339 - .L_338)
.L_338:
        /*000c*/ 	.word	0x00000000
        /*0010*/ 	.short	0x0011
        /*0012*/ 	.short	0x0068
        /*0014*/ 	.byte	0x00, 0xf0, 0x11, 0x00


	//----- nvinfo : EIATTR_KPARAM_INFO
	.align		4
.L_339:
        /*0018*/ 	.byte	0x04, 0x17
        /*001a*/ 	.short	(.L_341 - .L_340)
.L_340:
        /*001c*/ 	.word	0x00000000
        /*0020*/ 	.short	0x0010
        /*0022*/ 	.short	0x0064
        /*0024*/ 	.byte	0x00, 0xf0, 0x11, 0x00


	//----- nvinfo : EIATTR_KPARAM_INFO
	.align		4
.L_341:
        /*0028*/ 	.byte	0x04, 0x17
        /*002a*/ 	.short	(.L_343 - .L_342)
.L_342:
        /*002c*/ 	.word	0x00000000
        /*0030*/ 	.short	0x000f
        /*0032*/ 	.short	0x0060
        /*0034*/ 	.byte	0x00, 0xf0, 0x11, 0x00


	//----- nvinfo : EIATTR_KPARAM_INFO
	.align		4
.L_343:
        /*0038*/ 	.byte	0x04, 0x17
        /*003a*/ 	.short	(.L_345 - .L_344)
.L_344:
        /*003c*/ 	.word	0x00000000
        /*0040*/ 	.short	0x000e
        /*0042*/ 	.short	0x005c
        /*0044*/ 	.byte	0x00, 0xf0, 0x11, 0x00


	//----- nvinfo : EIATTR_KPARAM_INFO
	.align		4
.L_345:
        /*0048*/ 	.byte	0x04, 0x17
        /*004a*/ 	.short	(.L_347 - .L_346)
.L_346:
        /*004c*/ 	.word	0x00000000
        /*0050*/ 	.short	0x000d
        /*0052*/ 	.short	0x0058
        /*0054*/ 	.byte	0x00, 0xf0, 0x11, 0x00


	//----- nvinfo : EIATTR_KPARAM_INFO
	.align		4
.L_347:
        /*0058*/ 	.byte	0x04, 0x17
        /*005a*/ 	.short	(.L_349 - .L_348)
.L_348:
        /*005c*/ 	.word	0x00000000
        /*0060*/ 	.short	0x000c
        /*0062*/ 	.short	0x0054
        /*0064*/ 	.byte	0x00, 0xf0, 0x11, 0x00


	//----- nvinfo : EIATTR_KPARAM_INFO
	.align		4
.L_349:
        /*0068*/ 	.byte	0x04, 0x17
        /*006a*/ 	.short	(.L_351 - .L_350)
.L_350:
        /*006c*/ 	.word	0x00000000
        /*0070*/ 	.short	0x000b
        /*0072*/ 	.short	0x0050
        /*0074*/ 	.byte	0x00, 0xf0, 0x11, 0x00


	//----- nvinfo : EIATTR_KPARAM_INFO
	.align		4
.L_351:
        /*0078*/ 	.byte	0x04, 0x17
        /*007a*/ 	.short	(.L_353 - .L_352)
.L_352:
        /*007c*/ 	.word	0x00000000
        /*0080*/ 	.short	0x000a
        /*0082*/ 	.short	0x004c
        /*0084*/ 	.byte	0x00, 0xf0, 0x11, 0x00


	//----- nvinfo : EIATTR_KPARAM_INFO
	.align		4
.L_353:
        /*0088*/ 	.byte	0x04, 0x17
        /*008a*/ 	.short	(.L_355 - .L_354)
.L_354:
        /*008c*/ 	.word	0x00000000
        /*0090*/ 	.short	0x0009
        /*0092*/ 	.short	0x0048
        /*0094*/ 	.byte	0x00, 0xf0, 0x11, 0x00


	//----- nvinfo : EIATTR_KPARAM_INFO
	.align		4
.L_355:
        /*0098*/ 	.byte	0x04, 0x17
        /*009a*/ 	.short	(.L_357 - .L_356)
.L_356:
        /*009c*/ 	.word	0x00000000
        /*00a0*/ 	.short	0x0008
        /*00a2*/ 	.short	0x0040
        /*00a4*/ 	.byte	0x00, 0xf5, 0x21, 0x00


	//----- nvinfo : EIATTR_KPARAM_INFO
	.align		4
.L_357:
        /*00a8*/ 	.byte	0x04, 0x17
        /*00aa*/ 	.short	(.L_359 - .L_358)
.L_358:
        /*00ac*/ 	.word	0x00000000
        /*00b0*/ 	.short	0x0007
        /*00b2*/ 	.short	0x0038
        /*00b4*/ 	.byte	0x00, 0xf5, 0x21, 0x00


	//----- nvinfo : EIATTR_KPARAM_INFO
	.align		4
.L_359:
        /*00b8*/ 	.byte	0x04, 0x17
        /*00ba*/ 	.short	(.L_361 - .L_360)
.L_360:
        /*00bc*/ 	.word	0x00000000
        /*00c0*/ 	.short	0x0006
        /*00c2*/ 	.short	0x0030
        /*00c4*/ 	.byte	0x00, 0xf5, 0x21, 0x00


	//----- nvinfo : EIATTR_KPARAM_INFO
	.align		4
.L_361:
        /*00c8*/ 	.byte	0x04, 0x17
        /*00ca*/ 	.short	(.L_363 - .L_362)
.L_362:
        /*00cc*/ 	.word	0x00000000
        /*00d0*/ 	.short	0x0005
        /*00d2*/ 	.short	0x0028
        /*00d4*/ 	.byte	0x00, 0xf5, 0x21, 0x00


	//----- nvinfo : EIATTR_KPARAM_INFO
	.align		4
.L_363:
        /*00d8*/ 	.byte	0x04, 0x17
        /*00da*/ 	.short	(.L_365 - .L_364)
.L_364:
        /*00dc*/ 	.word	0x00000000
        /*00e0*/ 	.short	0x0004
        /*00e2*/ 	.short	0x0020
        /*00e4*/ 	.byte	0x00, 0xf5, 0x21, 0x00


	//----- nvinfo : EIATTR_KPARAM_INFO
	.align		4
.L_365:
        /*00e8*/ 	.byte	0x04, 0x17
        /*00ea*/ 	.short	(.L_367 - .L_366)
.L_366:
        /*00ec*/ 	.word	0x00000000
        /*00f0*/ 	.short	0x0003
        /*00f2*/ 	.short	0x0018
        /*00f4*/ 	.byte	0x00, 0xf5, 0x21, 0x00


	//----- nvinfo : EIATTR_KPARAM_INFO
	.align		4
.L_367:
        /*00f8*/ 	.byte	0x04, 0x17
        /*00fa*/ 	.short	(.L_369 - .L_368)
.L_368:
        /*00fc*/ 	.word	0x00000000
        /*0100*/ 	.short	0x0002
        /*0102*/ 	.short	0x0010
        /*0104*/ 	.byte	0x00, 0xf5, 0x21, 0x00


	//----- nvinfo : EIATTR_KPARAM_INFO
	.align		4
.L_369:
        /*0108*/ 	.byte	0x04, 0x17
        /*010a*/ 	.short	(.L_371 - .L_370)
.L_370:
        /*010c*/ 	.word	0x00000000
        /*0110*/ 	.short	0x0001
        /*0112*/ 	.short	0x0008
        /*0114*/ 	.byte	0x00, 0xf5, 0x21, 0x00


	//----- nvinfo : EIATTR_KPARAM_INFO
	.align		4
.L_371:
        /*0118*/ 	.byte	0x04, 0x17
        /*011a*/ 	.short	(.L_373 - .L_372)
.L_372:
        /*011c*/ 	.word	0x00000000
        /*0120*/ 	.short	0x0000
        /*0122*/ 	.short	0x0000
        /*0124*/ 	.byte	0x00, 0xf5, 0x21, 0x00


	//----- nvinfo : EIATTR_SPARSE_MMA_MASK
	.align		4
.L_373:
        /*0128*/ 	.byte	0x03, 0x50
        /*012a*/ 	.short	0x0000


	//----- nvinfo : EIATTR_MAXREG_COUNT
	.align		4
        /*012c*/ 	.byte	0x03, 0x1b
        /*012e*/ 	.short	0x00ff


	//----- nvinfo : EIATTR_MERCURY_ISA_VERSION
	.align		4
        /*0130*/ 	.byte	0x03, 0x5f
        /*0132*/ 	.short	0x0101


	//----- nvinfo : EIATTR_VRC_CTA_INIT_COUNT
	.align		4
        /*0134*/ 	.byte	0x02, 0x4a
	.zero		1
	.zero		1


	//----- nvinfo : EIATTR_EXIT_INSTR_OFFSETS
	.align		4
        /*0138*/ 	.byte	0x04, 0x1c
        /*013a*/ 	.short	(.L_375 - .L_374)


	//   ....[0]....
.L_374:
        /*013c*/ 	.word	0x00000140


	//   ....[1]....
        /*0140*/ 	.word	0x000022b0


	//----- nvinfo : EIATTR_CRS_STACK_SIZE
	.align		4
.L_375:
        /*0144*/ 	.byte	0x04, 0x1e
        /*0146*/ 	.short	(.L_377 - .L_376)
.L_376:
        /*0148*/ 	.word	0x00000000


	//----- nvinfo : EIATTR_CBANK_PARAM_SIZE
	.align		4
.L_377:
        /*014c*/ 	.byte	0x03, 0x19
        /*014e*/ 	.short	0x006c


	//----- nvinfo : EIATTR_PARAM_CBANK
	.align		4
        /*0150*/ 	.byte	0x04, 0x0a
        /*0152*/ 	.short	(.L_379 - .L_378)
	.align		4
.L_378:
        /*0154*/ 	.word	index@(.nv.constant0.primal_dual_for_total_variation_3D)
        /*0158*/ 	.short	0x0380
        /*015a*/ 	.short	0x006c


	//----- nvinfo : EIATTR_SW_WAR
	.align		4
.L_379:
        /*015c*/ 	.byte	0x04, 0x36
        /*015e*/ 	.short	(.L_381 - .L_380)
.L_380:
        /*0160*/ 	.word	0x00000008
.L_381:


//--------------------- .nv.callgraph             --------------------------
	.section	.nv.callgraph,"",@"SHT_CUDA_CALLGRAPH"
	.align	4
	.sectionentsize	8
	.align		4
        /*0000*/ 	.word	0x00000000
	.align		4
        /*0004*/ 	.word	0xffffffff
	.align		4
        /*0008*/ 	.word	0x00000000
	.align		4
        /*000c*/ 	.word	0xfffffffe
	.align		4
        /*0010*/ 	.word	0x00000000
	.align		4
        /*0014*/ 	.word	0xfffffffd
	.align		4
        /*0018*/ 	.word	0x00000000
	.align		4
        /*001c*/ 	.word	0xfffffffc


//--------------------- .text.primal_dual_for_total_variation_2D --------------------------
	.section	.text.primal_dual_for_total_variation_2D,"ax",@progbits
	.align	128
        .global         primal_dual_for_total_variation_2D
        .type           primal_dual_for_total_variation_2D,@function
        .size           primal_dual_for_total_variation_2D,(.L_x_128 - primal_dual_for_total_variation_2D)
        .other          primal_dual_for_total_variation_2D,@"STO_CUDA_ENTRY STV_DEFAULT"
primal_dual_for_total_variation_2D:
.text.primal_dual_for_total_variation_2D:
[----:B------:R-:W-:Y:S01]  /*0000*/  LDC R1, c[0x0][0x37c] ;  /* 0x0000df00ff017b82 */ /* 0x000fe20000000800 */
[----:B------:R-:W-:Y:S05]  /*0010*/  EXIT ;  /* 0x000000000000794d */ /* 0x000fea0003800000 */
.L_x_0:
[----:B------:R-:W-:-:S00]  /*0020*/  BRA `(.L_x_0) ;  /* 0xfffffffc00fc7947 */ /* 0x000fc0000383ffff */
[----:B------:R-:W-:-:S00]  /*0030*/  NOP ;  /* 0x0000000000007918 */ /* 0x000fc00000000000 */
        /* <DEDUP_REMOVED lines=12> */
.L_x_128:


//--------------------- .text.PDResidCalc3D_kernel --------------------------
	.section	.text.PDResidCalc3D_kernel,"ax",@progbits
	.align	128
        .global         PDResidCalc3D_kernel
        .type           PDResidCalc3D_kernel,@function
        .size           PDResidCalc3D_kernel,(.L_x_129 - PDResidCalc3D_kernel)
        .other          PDResidCalc3D_kernel,@"STO_CUDA_ENTRY STV_DEFAULT"
PDResidCalc3D_kernel:
.text.PDResidCalc3D_kernel:
[----:B------:R-:W-:Y:S01]  /*0000*/  LDC R1, c[0x0][0x37c] ;  /* 0x0000df00ff017b82 */ /* 0x000fe20000000800 */
[----:B------:R-:W0:Y:S01]  /*0010*/  S2R R2, SR_CTAID.X ;  /* 0x0000000000027919 */ /* 0x000e220000002500 */
[----:B------:R-:W0:Y:S01]  /*0020*/  LDCU UR4, c[0x0][0x360] ;  /* 0x00006c00ff0477ac */ /* 0x000e220008000800 */
[----:B------:R-:W0:Y:S01]  /*0030*/  S2R R3, SR_TID.X ;  /* 0x0000000000037919 */ /* 0x000e220000002100 */
[----:B------:R-:W1:Y:S01]  /*0040*/  LDCU UR5, c[0x0][0x364] ;  /* 0x00006c80ff0577ac */ /* 0x000e620008000800 */
[----:B------:R-:W1:Y:S01]  /*0050*/  S2R R5, SR_CTAID.Y ;  /* 0x0000000000057919 */ /* 0x000e620000002600 */
[----:B------:R-:W2:Y:S01]  /*0060*/  LDCU.64 UR8, c[0x0][0x398] ;  /* 0x00007300ff0877ac */ /* 0x000ea20008000a00 */
[----:B------:R-:W1:Y:S01]  /*0070*/  S2R R0, SR_TID.Y ;  /* 0x0000000000007919 */ /* 0x000e620000002200 */
[----:B------:R-:W3:Y:S01]  /*0080*/  LDCU UR6, c[0x0][0x368] ;  /* 0x00006d00ff0677ac */ /* 0x000ee20008000800 */
[----:B------:R-:W3:Y:S01]  /*0090*/  S2R R7, SR_CTAID.Z ;  /* 0x0000000000077919 */ /* 0x000ee20000002700 */
[----:B------:R-:W4:Y:S01]  /*00a0*/  LDCU UR10, c[0x0][0x3a0] ;  /* 0x00007400ff0a77ac */ /* 0x000f220008000800 */
[----:B------:R-:W3:Y:S01]  /*00b0*/  S2R R4, SR_TID.Z ;  /* 0x0000000000047919 */ /* 0x000ee20000002300 */
[----:B--2---:R-:W-:Y:S01]  /*00c0*/  USHF.R.S32.HI UR7, URZ, 0x1f, UR8 ;  /* 0x0000001fff077899 */ /* 0x004fe20008011408 */
[----:B0-----:R-:W-:-:S05]  /*00d0*/  IMAD R2, R2, UR4, R3 ;  /* 0x0000000402027c24 */ /* 0x001fca000f8e0203 */
[----:B------:R-:W-:Y:S01]  /*00e0*/  ISETP.GE.U32.AND P1, PT, R2, UR8, PT ;  /* 0x0000000802007c0c */ /* 0x000fe2000bf26070 */
[----:B-1----:R-:W-:-:S05]  /*00f0*/  IMAD R5, R5, UR5, R0 ;  /* 0x0000000505057c24 */ /* 0x002fca000f8e0200 */
[----:B------:R-:W-:Y:S01]  /*0100*/  ISETP.GE.AND P0, PT, R5, UR9, PT ;  /* 0x0000000905007c0c */ /* 0x000fe2000bf06270 */
[----:B---3--:R-:W-:-:S03]  /*0110*/  IMAD R7, R7, UR6, R4 ;  /* 0x0000000607077c24 */ /* 0x008fc6000f8e0204 */
[----:B------:R-:W-:-:S04]  /*0120*/  ISETP.GE.OR.EX P0, PT, RZ, UR7, P0, P1 ;  /* 0x00000007ff007c0c */ /* 0x000fc80008706710 */
[----:B----4-:R-:W-:-:S13]  /*0130*/  ISETP.GE.OR P0, PT, R7, UR10, P0 ;  /* 0x0000000a07007c0c */ /* 0x010fda0008706670 */
[----:B------:R-:W-:Y:S05]  /*0140*/  @P0 EXIT ;  /* 0x000000000000094d */ /* 0x000fea0003800000 */
[----:B------:R-:W-:Y:S01]  /*0150*/  IMAD.MOV.U32 R3, RZ, RZ, RZ ;  /* 0x000000ffff037224 */ /* 0x000fe200078e00ff */
[----:B------:R-:W-:Y:S01]  /*0160*/  UIMAD UR4, UR8, UR9, URZ ;  /* 0x00000009080472a4 */ /* 0x000fe2000f8e02ff */
[C---:B------:R-:W-:Y:S02]  /*0170*/  IMAD R9, R5.reuse, UR7, RZ ;  /* 0x0000000705097c24 */ /* 0x040fe4000f8e02ff */
[----:B------:R-:W-:Y:S01]  /*0180*/  IMAD.WIDE.U32 R2, R5, UR8, R2 ;  /* 0x0000000805027c25 */ /* 0x000fe2000f8e0002 */
[----:B------:R-:W-:Y:S02]  /*0190*/  USHF.R.S32.HI UR6, URZ, 0x1f, UR4 ;  /* 0x0000001fff067899 */ /* 0x000fe40008011404 */
[----:B------:R-:W-:Y:S01]  /*01a0*/  UIMAD UR5, UR4, UR10, URZ ;  /* 0x0000000a040572a4 */ /* 0x000fe2000f8e02ff */
[----:B------:R-:W-:-:S03]  /*01b0*/  IMAD.IADD R3, R3, 0x1, R9 ;  /* 0x0000000103037824 */ /* 0x000fc600078e0209 */
[C---:B------:R-:W-:Y:S02]  /*01c0*/  IMAD R5, R7.reuse, UR6, RZ ;  /* 0x0000000607057c24 */ /* 0x040fe4000f8e02ff */
[----:B------:R-:W-:Y:S01]  /*01d0*/  IMAD.WIDE.U32 R2, R7, UR4, R2 ;  /* 0x0000000407027c25 */ /* 0x000fe2000f8e0002 */
[----:B------:R-:W-:-:S03]  /*01e0*/  USHF.R.S32.HI UR4, URZ, 0x1f, UR5 ;  /* 0x0000001fff047899 */ /* 0x000fc60008011405 */
[----:B------:R-:W-:Y:S01]  /*01f0*/  IMAD.IADD R5, R3, 0x1, R5 ;  /* 0x0000000103057824 */ /* 0x000fe200078e0205 */
[----:B------:R-:W-:-:S04]  /*0200*/  ISETP.GE.U32.AND P0, PT, R2, UR5, PT ;  /* 0x0000000502007c0c */ /* 0x000fc8000bf06070 */
[----:B------:R-:W-:-:S13]  /*0210*/  ISETP.GE.AND.EX P0, PT, R5, UR4, PT, P0 ;  /* 0x0000000405007c0c */ /* 0x000fda000bf06300 */
[----:B------:R-:W-:Y:S05]  /*0220*/  @P0 EXIT ;  /* 0x000000000000094d */ /* 0x000fea0003800000 */
[----:B------:R-:W0:Y:S01]  /*0230*/  LDCU.128 UR8, c[0x0][0x380] ;  /* 0x00007000ff0877ac */ /* 0x000e220008000c00 */
[C---:B------:R-:W-:Y:S01]  /*0240*/  IMAD.SHL.U32 R6, R2.reuse, 0x4, RZ ;  /* 0x0000000402067824 */ /* 0x040fe200078e00ff */
[----:B------:R-:W-:Y:S01]  /*0250*/  SHF.L.U64.HI R0, R2, 0x2, R5 ;  /* 0x0000000202007819 */ /* 0x000fe20000010205 */
[----:B------:R-:W1:Y:S01]  /*0260*/  LDCU.64 UR4, c[0x0][0x358] ;  /* 0x00006b00ff0477ac */ /* 0x000e620008000a00 */
[----:B------:R-:W2:Y:S02]  /*0270*/  LDCU.64 UR6, c[0x0][0x390] ;  /* 0x00007200ff0677ac */ /* 0x000ea40008000a00 */
[C---:B0-----:R-:W-:Y:S02]  /*0280*/  IADD3 R4, P1, PT, R6.reuse, UR10, RZ ;  /* 0x0000000a06047c10 */ /* 0x041fe4000ff3e0ff */
[----:B------:R-:W-:Y:S02]  /*0290*/  IADD3 R2, P0, PT, R6, UR8, RZ ;  /* 0x0000000806027c10 */ /* 0x000fe4000ff1e0ff */
[----:B------:R-:W-:-:S02]  /*02a0*/  IADD3.X R5, PT, PT, R0, UR11, RZ, P1, !PT ;  /* 0x0000000b00057c10 */ /* 0x000fc40008ffe4ff */
[----:B------:R-:W-:-:S04]  /*02b0*/  IADD3.X R3, PT, PT, R0, UR9, RZ, P0, !PT ;  /* 0x0000000900037c10 */ /* 0x000fc800087fe4ff */
[----:B-1----:R-:W3:Y:S04]  /*02c0*/  LDG.E R5, desc[UR4][R4.64] ;  /* 0x0000000404057981 */ /* 0x002ee8000c1e1900 */
[----:B------:R-:W3:Y:S01]  /*02d0*/  LDG.E R2, desc[UR4][R2.64] ;  /* 0x0000000402027981 */ /* 0x000ee2000c1e1900 */
[----:B--2---:R-:W-:-:S04]  /*02e0*/  IADD3 R6, P0, PT, R6, UR6, RZ ;  /* 0x0000000606067c10 */ /* 0x004fc8000ff1e0ff */
[----:B------:R-:W-:Y:S01]  /*02f0*/  IADD3.X R7, PT, PT, R0, UR7, RZ, P0, !PT ;  /* 0x0000000700077c10 */ /* 0x000fe200087fe4ff */
[----:B---3--:R-:W-:-:S05]  /*0300*/  FADD R9, R2, -R5 ;  /* 0x8000000502097221 */ /* 0x008fca0000000000 */
[----:B------:R-:W-:Y:S01]  /*0310*/  STG.E desc[UR4][R6.64], R9 ;  /* 0x0000000906007986 */ /* 0x000fe2000c101904 */
[----:B------:R-:W-:Y:S05]  /*0320*/  EXIT ;  /* 0x000000000000794d */ /* 0x000fea0003800000 */
.L_x_1:
        /* <DEDUP_REMOVED lines=13> */
.L_x_129:


//--------------------- .text.PDResidCalc2D_kernel --------------------------
	.section	.text.PDResidCalc2D_kernel,"ax",@progbits
	.align	128
        .global         PDResidCalc2D_kernel
        .type           PDResidCalc2D_kernel,@function
        .size           PDResidCalc2D_kernel,(.L_x_130 - PDResidCalc2D_kernel)
        .other          PDResidCalc2D_kernel,@"STO_CUDA_ENTRY STV_DEFAULT"
PDResidCalc2D_kernel:
.text.PDResidCalc2D_kernel:
        /* <DEDUP_REMOVED lines=8> */
[----:B0-----:R-:W-:-:S05]  /*0080*/  IMAD R2, R2, UR4, R3 ;  /* 0x0000000402027c24 */ /* 0x001fca000f8e0203 */
[----:B--2---:R-:W-:Y:S01]  /*0090*/  ISETP.GE.U32.AND P1, PT, R2, UR8, PT ;  /* 0x0000000802007c0c */ /* 0x004fe2000bf26070 */
[----:B-1----:R-:W-:Y:S01]  /*00a0*/  IMAD R5, R5, UR5, R0 ;  /* 0x0000000505057c24 */ /* 0x002fe2000f8e0200 */
[----:B------:R-:W-:-:S04]  /*00b0*/  USHF.R.S32.HI UR5, URZ, 0x1f, UR8 ;  /* 0x0000001fff057899 */ /* 0x000fc80008011408 */
[----:B------:R-:W-:-:S04]  /*00c0*/  ISETP.GE.AND P0, PT, R5, UR9, PT ;  /* 0x0000000905007c0c */ /* 0x000fc8000bf06270 */
[----:B------:R-:W-:-:S13]  /*00d0*/  ISETP.GE.OR.EX P0, PT, RZ, UR5, P0, P1 ;  /* 0x00000005ff007c0c */ /* 0x000fda0008706710 */
[----:B------:R-:W-:Y:S05]  /*00e0*/  @P0 EXIT ;  /* 0x000000000000094d */ /* 0x000fea0003800000 */
[----:B------:R-:W-:Y:S01]  /*00f0*/  IMAD.MOV.U32 R3, RZ, RZ, RZ ;  /* 0x000000ffff037224 */ /* 0x000fe200078e00ff */
[----:B------:R-:W-:Y:S01]  /*0100*/  UIMAD UR4, UR8, UR9, URZ ;  /* 0x00000009080472a4 */ /* 0x000fe2000f8e02ff */
        /* <DEDUP_REMOVED lines=23> */
.L_x_2:
        /* <DEDUP_REMOVED lines=16> */
.L_x_130:


//--------------------- .text.getU3D_kernel       --------------------------
	.section	.text.getU3D_kernel,"ax",@progbits
	.align	128
        .global         getU3D_kernel
        .type           getU3D_kernel,@function
        .size           getU3D_kernel,(.L_x_131 - getU3D_kernel)
        .other          getU3D_kernel,@"STO_CUDA_ENTRY STV_DEFAULT"
getU3D_kernel:
.text.getU3D_kernel:
[----:B------:R-:W-:Y:S01]  /*0000*/  LDC R1, c[0x0][0x37c] ;  /* 0x0000df00ff017b82 */ /* 0x000fe20000000800 */
[----:B------:R-:W0:Y:S01]  /*0010*/  S2R R2, SR_CTAID.X ;  /* 0x0000000000027919 */ /* 0x000e220000002500 */
[----:B------:R-:W0:Y:S01]  /*0020*/  LDCU UR4, c[0x0][0x360] ;  /* 0x00006c00ff0477ac */ /* 0x000e220008000800 */
[----:B------:R-:W0:Y:S01]  /*0030*/  S2R R3, SR_TID.X ;  /* 0x0000000000037919 */ /* 0x000e220000002100 */
[----:B------:R-:W1:Y:S01]  /*0040*/  LDCU UR5, c[0x0][0x364] ;  /* 0x00006c80ff0577ac */ /* 0x000e620008000800 */
[----:B------:R-:W1:Y:S01]  /*0050*/  S2R R5, SR_CTAID.Y ;  /* 0x0000000000057919 */ /* 0x000e620000002600 */
[----:B------:R-:W2:Y:S01]  /*0060*/  LDCU UR8, c[0x0][0x394] ;  /* 0x00007280ff0877ac */ /* 0x000ea20008000800 */
[----:B------:R-:W1:Y:S01]  /*0070*/  S2R R0, SR_TID.Y ;  /* 0x0000000000007919 */ /* 0x000e620000002200 */
[----:B------:R-:W3:Y:S01]  /*0080*/  LDCU.64 UR10, c[0x0][0x398] ;  /* 0x00007300ff0a77ac */ /* 0x000ee20008000a00 */
[----:B------:R-:W4:Y:S01]  /*0090*/  S2R R7, SR_CTAID.Z ;  /* 0x0000000000077919 */ /* 0x000f220000002700 */
[----:B------:R-:W4:Y:S01]  /*00a0*/  LDCU UR6, c[0x0][0x368] ;  /* 0x00006d00ff0677ac */ /* 0x000f220008000800 */
[----:B------:R-:W4:Y:S01]  /*00b0*/  S2R R4, SR_TID.Z ;  /* 0x0000000000047919 */ /* 0x000f220000002300 */
[----:B--2---:R-:W-:Y:S01]  /*00c0*/  USHF.R.S32.HI UR7, URZ, 0x1f, UR8 ;  /* 0x0000001fff077899 */ /* 0x004fe20008011408 */
[----:B0-----:R-:W-:-:S05]  /*00d0*/  IMAD R2, R2, UR4, R3 ;  /* 0x0000000402027c24 */ /* 0x001fca000f8e0203 */
[----:B------:R-:W-:Y:S01]  /*00e0*/  ISETP.GE.U32.AND P1, PT, R2, UR8, PT ;  /* 0x0000000802007c0c */ /* 0x000fe2000bf26070 */
[----:B-1----:R-:W-:-:S05]  /*00f0*/  IMAD R5, R5, UR5, R0 ;  /* 0x0000000505057c24 */ /* 0x002fca000f8e0200 */
[----:B---3--:R-:W-:Y:S01]  /*0100*/  ISETP.GE.AND P0, PT, R5, UR10, PT ;  /* 0x0000000a05007c0c */ /* 0x008fe2000bf06270 */
[----:B----4-:R-:W-:-:S03]  /*0110*/  IMAD R7, R7, UR6, R4 ;  /* 0x0000000607077c24 */ /* 0x010fc6000f8e0204 */
[----:B------:R-:W-:-:S04]  /*0120*/  ISETP.GE.OR.EX P0, PT, RZ, UR7, P0, P1 ;  /* 0x00000007ff007c0c */ /* 0x000fc80008706710 */
[----:B------:R-:W-:-:S13]  /*0130*/  ISETP.GE.OR P0, PT, R7, UR11, P0 ;  /* 0x0000000b07007c0c */ /* 0x000fda0008706670 */
        /* <DEDUP_REMOVED lines=10> */
[----:B------:R-:W-:-:S04]  /*01e0*/  USHF.R.S32.HI UR4, URZ, 0x1f, UR5 ;  /* 0x0000001fff047899 */ /* 0x000fc80008011405 */
[----:B------:R-:W-:Y:S02]  /*01f0*/  IADD3 R5, PT, PT, R3, R5, RZ ;  /* 0x0000000503057210 */ /* 0x000fe40007ffe0ff */
[----:B------:R-:W-:-:S04]  /*0200*/  ISETP.GE.U32.AND P0, PT, R2, UR5, PT ;  /* 0x0000000502007c0c */ /* 0x000fc8000bf06070 */
[----:B------:R-:W-:-:S13]  /*0210*/  ISETP.GE.AND.EX P0, PT, R5, UR4, PT, P0 ;  /* 0x0000000405007c0c */ /* 0x000fda000bf06300 */
[----:B------:R-:W-:Y:S05]  /*0220*/  @P0 EXIT ;  /* 0x000000000000094d */ /* 0x000fea0003800000 */
[----:B------:R-:W0:Y:S01]  /*0230*/  LDCU.128 UR8, c[0x0][0x380] ;  /* 0x00007000ff0877ac */ /* 0x000e220008000c00 */
[C---:B------:R-:W-:Y:S01]  /*0240*/  IMAD.SHL.U32 R3, R2.reuse, 0x4, RZ ;  /* 0x0000000402037824 */ /* 0x040fe200078e00ff */
[----:B------:R-:W-:Y:S01]  /*0250*/  SHF.L.U64.HI R0, R2, 0x2, R5 ;  /* 0x0000000202007819 */ /* 0x000fe20000010205 */
[----:B------:R-:W1:Y:S01]  /*0260*/  LDCU.64 UR4, c[0x0][0x358] ;  /* 0x00006b00ff0477ac */ /* 0x000e620008000a00 */
[----:B------:R-:W2:Y:S02]  /*0270*/  LDCU UR6, c[0x0][0x390] ;  /* 0x00007200ff0677ac */ /* 0x000ea40008000800 */
[C---:B0-----:R-:W-:Y:S02]  /*0280*/  IADD3 R4, P1, PT, R3.reuse, UR10, RZ ;  /* 0x0000000a03047c10 */ /* 0x041fe4000ff3e0ff */
[----:B------:R-:W-:Y:S02]  /*0290*/  IADD3 R2, P0, PT, R3, UR8, RZ ;  /* 0x0000000803027c10 */ /* 0x000fe4000ff1e0ff */
[----:B------:R-:W-:-:S02]  /*02a0*/  IADD3.X R5, PT, PT, R0, UR11, RZ, P1, !PT ;  /* 0x0000000b00057c10 */ /* 0x000fc40008ffe4ff */
[----:B------:R-:W-:-:S04]  /*02b0*/  IADD3.X R3, PT, PT, R0, UR9, RZ, P0, !PT ;  /* 0x0000000900037c10 */ /* 0x000fc800087fe4ff */
[----:B-1----:R-:W3:Y:S04]  /*02c0*/  LDG.E R5, desc[UR4][R4.64] ;  /* 0x0000000404057981 */ /* 0x002ee8000c1e1900 */
[----:B------:R-:W3:Y:S02]  /*02d0*/  LDG.E R0, desc[UR4][R2.64] ;  /* 0x0000000402007981 */ /* 0x000ee4000c1e1900 */
[----:B---3--:R-:W-:-:S04]  /*02e0*/  FADD R7, R0, -R5 ;  /* 0x8000000500077221 */ /* 0x008fc80000000000 */
[----:B--2---:R-:W-:-:S05]  /*02f0*/  FFMA R7, R7, UR6, R0 ;  /* 0x0000000607077c23 */ /* 0x004fca0008000000 */
[----:B------:R-:W-:Y:S01]  /*0300*/  STG.E desc[UR4][R2.64], R7 ;  /* 0x0000000702007986 */ /* 0x000fe2000c101904 */
[----:B------:R-:W-:Y:S05]  /*0310*/  EXIT ;  /* 0x000000000000794d */ /* 0x000fea0003800000 */
.L_x_3:
        /* <DEDUP_REMOVED lines=14> */
.L_x_131:


//--------------------- .text.getU2D_kernel       --------------------------
	.section	.text.getU2D_kernel,"ax",@progbits
	.align	128
        .global         getU2D_kernel
        .type           getU2D_kernel,@function
        .size           getU2D_kernel,(.L_x_132 - getU2D_kernel)
        .other          getU2D_kernel,@"STO_CUDA_ENTRY STV_DEFAULT"
getU2D_kernel:
.text.getU2D_kernel:
        /* <DEDUP_REMOVED lines=8> */
[----:B------:R-:W3:Y:S01]  /*0080*/  LDCU UR8, c[0x0][0x398] ;  /* 0x00007300ff0877ac */ /* 0x000ee20008000800 */
[----:B0-----:R-:W-:-:S05]  /*0090*/  IMAD R2, R2, UR4, R3 ;  /* 0x0000000402027c24 */ /* 0x001fca000f8e0203 */
[----:B--2---:R-:W-:Y:S01]  /*00a0*/  ISETP.GE.U32.AND P1, PT, R2, UR7, PT ;  /* 0x0000000702007c0c */ /* 0x004fe2000bf26070 */
[----:B-1----:R-:W-:Y:S01]  /*00b0*/  IMAD R5, R5, UR5, R0 ;  /* 0x0000000505057c24 */ /* 0x002fe2000f8e0200 */
[----:B------:R-:W-:-:S04]  /*00c0*/  USHF.R.S32.HI UR5, URZ, 0x1f, UR7 ;  /* 0x0000001fff057899 */ /* 0x000fc80008011407 */
[----:B---3--:R-:W-:-:S04]  /*00d0*/  ISETP.GE.AND P0, PT, R5, UR8, PT ;  /* 0x0000000805007c0c */ /* 0x008fc8000bf06270 */
        /* <DEDUP_REMOVED lines=26> */
.L_x_4:
        /* <DEDUP_REMOVED lines=16> */
.L_x_132:


//--------------------- .text.PDcopy_kernel3D     --------------------------
	.section	.text.PDcopy_kernel3D,"ax",@progbits
	.align	128
        .global         PDcopy_kernel3D
        .type           PDcopy_kernel3D,@function
        .size           PDcopy_kernel3D,(.L_x_133 - PDcopy_kernel3D)
        .other          PDcopy_kernel3D,@"STO_CUDA_ENTRY STV_DEFAULT"
PDcopy_kernel3D:
.text.PDcopy_kernel3D:
        /* <DEDUP_REMOVED lines=38> */
[----:B------:R-:W1:Y:S03]  /*0260*/  LDCU.64 UR4, c[0x0][0x358] ;  /* 0x00006b00ff0477ac */ /* 0x000e660008000a00 */
[----:B0-----:R-:W-:-:S04]  /*0270*/  IADD3 R2, P0, PT, R4, UR8, RZ ;  /* 0x0000000804027c10 */ /* 0x001fc8000ff1e0ff */
[----:B------:R-:W-:-:S06]  /*0280*/  IADD3.X R3, PT, PT, R0, UR9, RZ, P0, !PT ;  /* 0x0000000900037c10 */ /* 0x000fcc00087fe4ff */
[----:B-1----:R-:W2:Y:S01]  /*0290*/  LDG.E R3, desc[UR4][R2.64] ;  /* 0x0000000402037981 */ /* 0x002ea2000c1e1900 */
[----:B------:R-:W-:-:S04]  /*02a0*/  IADD3 R4, P0, PT, R4, UR10, RZ ;  /* 0x0000000a04047c10 */ /* 0x000fc8000ff1e0ff */
[----:B------:R-:W-:-:S05]  /*02b0*/  IADD3.X R5, PT, PT, R0, UR11, RZ, P0, !PT ;  /* 0x0000000b00057c10 */ /* 0x000fca00087fe4ff */
[----:B--2---:R-:W-:Y:S01]  /*02c0*/  STG.E desc[UR4][R4.64], R3 ;  /* 0x0000000304007986 */ /* 0x004fe2000c101904 */
[----:B------:R-:W-:Y:S05]  /*02d0*/  EXIT ;  /* 0x000000000000794d */ /* 0x000fea0003800000 */
.L_x_5:
        /* <DEDUP_REMOVED lines=10> */
.L_x_133:


//--------------------- .text.PDcopy_kernel2D     --------------------------
	.section	.text.PDcopy_kernel2D,"ax",@progbits
	.align	128
        .global         PDcopy_kernel2D
        .type           PDcopy_kernel2D,@function
        .size           PDcopy_kernel2D,(.L_x_134 - PDcopy_kernel2D)
        .other          PDcopy_kernel2D,@"STO_CUDA_ENTRY STV_DEFAULT"
PDcopy_kernel2D:
.text.PDcopy_kernel2D:
        /* <DEDUP_REMOVED lines=35> */
.L_x_6:
        /* <DEDUP_REMOVED lines=13> */
.L_x_134:


//--------------------- .text.PDnonneg3D_kernel   --------------------------
	.section	.text.PDnonneg3D_kernel,"ax",@progbits
	.align	128
        .global         PDnonneg3D_kernel
        .type           PDnonneg3D_kernel,@function
        .size           PDnonneg3D_kernel,(.L_x_135 - PDnonneg3D_kernel)
        .other          PDnonneg3D_kernel,@"STO_CUDA_ENTRY STV_DEFAULT"
PDnonneg3D_kernel:
.text.PDnonneg3D_kernel:
        /* <DEDUP_REMOVED lines=26> */
[----:B------:R-:W-:Y:S02]  /*01a0*/  UIMAD UR5, UR4, UR10, URZ ;  /* 0x0000000a040572a4 */ /* 0x000fe4000f8e02ff */
[----:B------:R-:W-:Y:S02]  /*01b0*/  IADD3 R3, PT, PT, R3, R9, RZ ;  /* 0x0000000903037210 */ /* 0x000fe40007ffe0ff */
[----:B------:R-:W-:-:S02]  /*01c0*/  IMAD R5, R7, UR6, RZ ;  /* 0x0000000607057c24 */ /* 0x000fc4000f8e02ff */
[----:B------:R-:W-:Y:S01]  /*01d0*/  IMAD.WIDE.U32 R2, R7, UR4, R2 ;  /* 0x0000000407027c25 */ /* 0x000fe2000f8e0002 */
[----:B------:R-:W-:-:S03]  /*01e0*/  USHF.R.S32.HI UR4, URZ, 0x1f, UR5 ;  /* 0x0000001fff047899 */ /* 0x000fc60008011405 */
[----:B------:R-:W-:Y:S01]  /*01f0*/  IMAD.IADD R5, R3, 0x1, R5 ;  /* 0x0000000103057824 */ /* 0x000fe200078e0205 */
[----:B------:R-:W-:-:S04]  /*0200*/  ISETP.GE.U32.AND P0, PT, R2, UR5, PT ;  /* 0x0000000502007c0c */ /* 0x000fc8000bf06070 */
[----:B------:R-:W-:-:S13]  /*0210*/  ISETP.GE.AND.EX P0, PT, R5, UR4, PT, P0 ;  /* 0x0000000405007c0c */ /* 0x000fda000bf06300 */
[----:B------:R-:W-:Y:S05]  /*0220*/  @P0 EXIT ;  /* 0x000000000000094d */ /* 0x000fea0003800000 */
[----:B------:R-:W0:Y:S01]  /*0230*/  LDCU.64 UR6, c[0x0][0x380] ;  /* 0x00007000ff0677ac */ /* 0x000e220008000a00 */
[----:B------:R-:W1:Y:S01]  /*0240*/  LDCU.64 UR4, c[0x0][0x358] ;  /* 0x00006b00ff0477ac */ /* 0x000e620008000a00 */
[----:B0-----:R-:W-:-:S04]  /*0250*/  LEA R4, P0, R2, UR6, 0x2 ;  /* 0x0000000602047c11 */ /* 0x001fc8000f8010ff */
[----:B------:R-:W-:-:S05]  /*0260*/  LEA.HI.X R5, R2, UR7, R5, 0x2, P0 ;  /* 0x0000000702057c11 */ /* 0x000fca00080f1405 */
[----:B-1----:R-:W2:Y:S02]  /*0270*/  LDG.E R0, desc[UR4][R4.64] ;  /* 0x0000000404007981 */ /* 0x002ea4000c1e1900 */
[----:B--2---:R-:W-:-:S13]  /*0280*/  FSETP.GEU.AND P0, PT, R0, RZ, PT ;  /* 0x000000ff0000720b */ /* 0x004fda0003f0e000 */
[----:B------:R-:W-:Y:S05]  /*0290*/  @P0 EXIT ;  /* 0x000000000000094d */ /* 0x000fea0003800000 */
[----:B------:R-:W-:Y:S01]  /*02a0*/  STG.E desc[UR4][R4.64], RZ ;  /* 0x000000ff04007986 */ /* 0x000fe2000c101904 */
[----:B------:R-:W-:Y:S05]  /*02b0*/  EXIT ;  /* 0x000000000000794d */ /* 0x000fea0003800000 */
.L_x_7:
        /* <DEDUP_REMOVED lines=12> */
.L_x_135:


//--------------------- .text.DivProj3D_kernel    --------------------------
	.section	.text.DivProj3D_kernel,"ax",@progbits
	.align	128
        .global         DivProj3D_kernel
        .type           DivProj3D_kernel,@function
        .size           DivProj3D_kernel,(.L_x_121 - DivProj3D_kernel)
        .other          DivProj3D_kernel,@"STO_CUDA_ENTRY STV_DEFAULT"
DivProj3D_kernel:
.text.DivProj3D_kernel:
        /* <DEDUP_REMOVED lines=12> */
[----:B0-----:R-:W-:-:S05]  /*00c0*/  IMAD R7, R7, UR4, R0 ;  /* 0x0000000407077c24 */ /* 0x001fca000f8e0200 */
[----:B--2---:R-:W-:Y:S01]  /*00d0*/  ISETP.GE.U32.AND P1, PT, R7, UR10, PT ;  /* 0x0000000a07007c0c */ /* 0x004fe2000bf26070 */
[----:B-1----:R-:W-:Y:S01]  /*00e0*/  IMAD R2, R2, UR5, R3 ;  /* 0x0000000502027c24 */ /* 0x002fe2000f8e0203 */
[----:B------:R-:W-:-:S04]  /*00f0*/  USHF.R.S32.HI UR5, URZ, 0x1f, UR10 ;  /* 0x0000001fff057899 */ /* 0x000fc8000801140a */
[----:B------:R-:W-:Y:S01]  /*0100*/  ISETP.GE.AND P0, PT, R2, UR11, PT ;  /* 0x0000000b02007c0c */ /* 0x000fe2000bf06270 */
[----:B---3--:R-:W-:-:S03]  /*0110*/  IMAD R0, R4, UR6, R5 ;  /* 0x0000000604007c24 */ /* 0x008fc6000f8e0205 */
[----:B------:R-:W-:-:S04]  /*0120*/  ISETP.GE.OR.EX P0, PT, RZ, UR5, P0, P1 ;  /* 0x00000005ff007c0c */ /* 0x000fc80008706710 */
[----:B----4-:R-:W-:-:S13]  /*0130*/  ISETP.GE.OR P0, PT, R0, UR7, P0 ;  /* 0x0000000700007c0c */ /* 0x010fda0008706670 */
[----:B------:R-:W-:Y:S05]  /*0140*/  @P0 EXIT ;  /* 0x000000000000094d */ /* 0x000fea0003800000 */
[C---:B------:R-:W-:Y:S01]  /*0150*/  ISETP.NE.AND P2, PT, R2.reuse, RZ, PT ;  /* 0x000000ff0200720c */ /* 0x040fe20003f45270 */
[----:B------:R-:W-:Y:S01]  /*0160*/  UIMAD UR4, UR10, UR11, URZ ;  /* 0x0000000b0a0472a4 */ /* 0x000fe2000f8e02ff */
[C---:B------:R-:W-:Y:S01]  /*0170*/  IMAD R5, R2.reuse, UR5, RZ ;  /* 0x0000000502057c24 */ /* 0x040fe2000f8e02ff */
[----:B------:R-:W0:Y:S01]  /*0180*/  LDCU.64 UR12, c[0x0][0x398] ;  /* 0x00007300ff0c77ac */ /* 0x000e220008000a00 */
[----:B------:R-:W-:Y:S01]  /*0190*/  IMAD.WIDE.U32 R2, R2, UR10, RZ ;  /* 0x0000000a02027c25 */ /* 0x000fe2000f8e00ff */
[C---:B------:R-:W-:Y:S01]  /*01a0*/  ISETP.NE.AND P0, PT, R0.reuse, RZ, PT ;  /* 0x000000ff0000720c */ /* 0x040fe20003f05270 */
[----:B------:R-:W1:Y:S02]  /*01b0*/  LDCU.64 UR14, c[0x0][0x3a0] ;  /* 0x00007400ff0e77ac */ /* 0x000e640008000a00 */
[----:B------:R-:W-:Y:S01]  /*01c0*/  IMAD.IADD R6, R3, 0x1, R5 ;  /* 0x0000000103067824 */ /* 0x000fe200078e0205 */
[C---:B------:R-:W-:Y:S01]  /*01d0*/  IADD3 R9, P5, PT, R7.reuse, R2, RZ ;  /* 0x0000000207097210 */ /* 0x040fe20007fbe0ff */
[C---:B------:R-:W-:Y:S01]  /*01e0*/  IMAD.WIDE.U32 R4, R0.reuse, UR4, RZ ;  /* 0x0000000400047c25 */ /* 0x040fe2000f8e00ff */
[----:B------:R-:W-:Y:S01]  /*01f0*/  USHF.R.S32.HI UR8, URZ, 0x1f, UR4 ;  /* 0x0000001fff087899 */ /* 0x000fe20008011404 */
[C---:B------:R-:W-:Y:S01]  /*0200*/  ISETP.NE.AND P1, PT, R7.reuse, RZ, PT ;  /* 0x000000ff0700720c */ /* 0x040fe20003f25270 */
[----:B------:R-:W2:Y:S01]  /*0210*/  LDCU.64 UR6, c[0x0][0x358] ;  /* 0x00006b00ff0677ac */ /* 0x000ea20008000a00 */
[----:B------:R-:W-:Y:S01]  /*0220*/  @P2 IADD3 R3, P3, P4, R7, -UR10, R2 ;  /* 0x8000000a07032c10 */ /* 0x000fe2000fc7e002 */
[----:B------:R-:W-:Y:S01]  /*0230*/  IMAD.X R8, RZ, RZ, R6, P5 ;  /* 0x000000ffff087224 */ /* 0x000fe200028e0606 */
[----:B------:R-:W3:Y:S01]  /*0240*/  LDCU.64 UR10, c[0x0][0x390] ;  /* 0x00007200ff0a77ac */ /* 0x000ee20008000a00 */
[----:B------:R-:W-:Y:S01]  /*0250*/  IMAD R11, R0, UR8, RZ ;  /* 0x00000008000b7c24 */ /* 0x000fe2000f8e02ff */
[----:B------:R-:W-:-:S02]  /*0260*/  IADD3 R0, P6, PT, R9, R4, RZ ;  /* 0x0000000409007210 */ /* 0x000fc40007fde0ff */
[----:B------:R-:W-:Y:S01]  /*0270*/  @P2 IADD3 R3, P5, PT, R3, R4, RZ ;  /* 0x0000000403032210 */ /* 0x000fe20007fbe0ff */
[----:B------:R-:W-:Y:S01]  /*0280*/  IMAD.IADD R5, R5, 0x1, R11 ;  /* 0x0000000105057824 */ /* 0x000fe200078e020b */
[----:B------:R-:W-:Y:S01]  /*0290*/  @P2 IADD3.X R6, PT, PT, RZ, ~UR5, R6, P3, P4 ;  /* 0x80000005ff062c10 */ /* 0x000fe20009fe8406 */
[----:B------:R-:W4:Y:S01]  /*02a0*/  LDCU.128 UR16, c[0x0][0x380] ;  /* 0x00007000ff1077ac */ /* 0x000f220008000c00 */
[----:B------:R-:W-:Y:S01]  /*02b0*/  @P0 IADD3 R4, P4, P3, R9, -UR4, R4 ;  /* 0x8000000409040c10 */ /* 0x000fe2000fb9e004 */
[----:B------:R-:W-:Y:S01]  /*02c0*/  IMAD.X R15, R5, 0x1, R8, P6 ;  /* 0x00000001050f7824 */ /* 0x000fe200030e0608 */
[----:B0-----:R-:W-:Y:S01]  /*02d0*/  @P2 LEA R2, P6, R3, UR12, 0x2 ;  /* 0x0000000c03022c11 */ /* 0x001fe2000f8c10ff */
[--C-:B------:R-:W-:Y:S01]  /*02e0*/  @P2 IMAD.X R6, R6, 0x1, R5.reuse, P5 ;  /* 0x0000000106062824 */ /* 0x100fe200028e0605 */
[----:B------:R-:W-:Y:S02]  /*02f0*/  @P0 IADD3.X R5, PT, PT, R8, ~UR8, R5, P4, P3 ;  /* 0x8000000808050c10 */ /* 0x000fe4000a7e6405 */
[----:B-1----:R-:W-:-:S02]  /*0300*/  @P0 LEA R8, P3, R4, UR14, 0x2 ;  /* 0x0000000e04080c11 */ /* 0x002fc4000f8610ff */
[----:B------:R-:W-:Y:S02]  /*0310*/  @P2 LEA.HI.X R3, R3, UR13, R6, 0x2, P6 ;  /* 0x0000000d03032c11 */ /* 0x000fe4000b0f1406 */
[----:B------:R-:W-:Y:S02]  /*0320*/  @P0 LEA.HI.X R9, R4, UR15, R5, 0x2, P3 ;  /* 0x0000000f04090c11 */ /* 0x000fe400098f1405 */
[C---:B------:R-:W-:Y:S01]  /*0330*/  LEA R10, P5, R0.reuse, UR12, 0x2 ;  /* 0x0000000c000a7c11 */ /* 0x040fe2000f8a10ff */
[----:B--2---:R0:W2:Y:S01]  /*0340*/  @P2 LDG.E R19, desc[UR6][R2.64] ;  /* 0x0000000602132981 */ /* 0x0040a2000c1e1900 */
[C---:B---3--:R-:W-:Y:S02]  /*0350*/  LEA R6, P3, R0.reuse, UR10, 0x2 ;  /* 0x0000000a00067c11 */ /* 0x048fe4000f8610ff */
[C-C-:B------:R-:W-:Y:S01]  /*0360*/  LEA.HI.X R11, R0.reuse, UR13, R15.reuse, 0x2, P5 ;  /* 0x0000000d000b7c11 */ /* 0x140fe2000a8f140f */
[C---:B------:R-:W-:Y:S01]  /*0370*/  IMAD.SHL.U32 R14, R0.reuse, 0x4, RZ ;  /* 0x00000004000e7824 */ /* 0x040fe200078e00ff */
[C---:B------:R-:W-:Y:S01]  /*0380*/  LEA R12, P4, R0.reuse, UR14, 0x2 ;  /* 0x0000000e000c7c11 */ /* 0x040fe2000f8810ff */
[----:B------:R-:W3:Y:S01]  /*0390*/  @P0 LDG.E R21, desc[UR6][R8.64] ;  /* 0x0000000608150981 */ /* 0x000ee2000c1e1900 */
[----:B------:R-:W-:-:S02]  /*03a0*/  LEA.HI.X R7, R0, UR11, R15, 0x2, P3 ;  /* 0x0000000b00077c11 */ /* 0x000fc400098f140f */
[C-C-:B------:R-:W-:Y:S01]  /*03b0*/  LEA.HI.X R13, R0.reuse, UR15, R15.reuse, 0x2, P4 ;  /* 0x0000000f000d7c11 */ /* 0x140fe2000a0f140f */
[----:B------:R-:W2:Y:S01]  /*03c0*/  LDG.E R10, desc[UR6][R10.64] ;  /* 0x000000060a0a7981 */ /* 0x000ea2000c1e1900 */
[----:B0-----:R-:W0:Y:S03]  /*03d0*/  LDC.64 R2, c[0x0][0x3a8] ;  /* 0x0000ea00ff027b82 */ /* 0x001e260000000a00 */
[----:B------:R-:W5:Y:S04]  /*03e0*/  LDG.E R16, desc[UR6][R6.64] ;  /* 0x0000000606107981 */ /* 0x000f68000c1e1900 */
[----:B------:R0:W5:Y:S01]  /*03f0*/  @P1 LDG.E R17, desc[UR6][R6.64+-0x4] ;  /* 0xfffffc0606111981 */ /* 0x000162000c1e1900 */
[----:B------:R-:W-:-:S03]  /*0400*/  SHF.L.U64.HI R0, R0, 0x2, R15 ;  /* 0x0000000200007819 */ /* 0x000fc6000001020f */
[----:B------:R-:W3:Y:S01]  /*0410*/  LDG.E R12, desc[UR6][R12.64] ;  /* 0x000000060c0c7981 */ /* 0x000ee2000c1e1900 */
[C---:B----4-:R-:W-:Y:S02]  /*0420*/  IADD3 R4, P3, PT, R14.reuse, UR16, RZ ;  /* 0x000000100e047c10 */ /* 0x050fe4000ff7e0ff */
[----:B------:R-:W-:Y:S02]  /*0430*/  IADD3 R14, P4, PT, R14, UR18, RZ ;  /* 0x000000120e0e7c10 */ /* 0x000fe4000ff9e0ff */
[C---:B------:R-:W-:Y:S02]  /*0440*/  IADD3.X R5, PT, PT, R0.reuse, UR17, RZ, P3, !PT ;  /* 0x0000001100057c10 */ /* 0x040fe40009ffe4ff */
[----:B------:R-:W-:-:S03]  /*0450*/  IADD3.X R15, PT, PT, R0, UR19, RZ, P4, !PT ;  /* 0x00000013000f7c10 */ /* 0x000fc6000a7fe4ff */
[----:B------:R-:W4:Y:S04]  /*0460*/  LDG.E R11, desc[UR6][R4.64] ;  /* 0x00000006040b7981 */ /* 0x000f28000c1e1900 */
[----:B------:R-:W4:Y:S01]  /*0470*/  LDG.E R0, desc[UR6][R14.64] ;  /* 0x000000060e007981 */ /* 0x000f22000c1e1900 */
[----:B0-----:R-:W-:-:S04]  /*0480*/  FADD R7, R2, 1 ;  /* 0x3f80000002077421 */ /* 0x001fc80000000000 */
[----:B------:R-:W0:Y:S01]  /*0490*/  MUFU.RCP R6, R7 ;  /* 0x0000000700067308 */ /* 0x000e220000001000 */
[----:B------:R-:W-:Y:S01]  /*04a0*/  BSSY.RECONVERGENT B0, `(.L_x_8) ;  /* 0x0000018000007945 */ /* 0x000fe20003800200 */
[C---:B--2---:R-:W-:Y:S01]  /*04b0*/  @P2 FADD R19, R10.reuse, -R19 ;  /* 0x800000130a132221 */ /* 0x044fe20000000000 */
[----:B------:R-:W-:-:S03]  /*04c0*/  @!P2 FADD R9, -R10, -RZ ;  /* 0x800000ff0a09a221 */ /* 0x000fc60000000100 */
[----:B------:R-:W-:Y:S01]  /*04d0*/  @P2 FADD R9, -R19, -RZ ;  /* 0x800000ff13092221 */ /* 0x000fe20000000100 */
[C---:B-----5:R-:W-:Y:S01]  /*04e0*/  @P1 FADD R17, R16.reuse, -R17 ;  /* 0x8000001110111221 */ /* 0x060fe20000000000 */
[----:B------:R-:W-:Y:S01]  /*04f0*/  @!P1 FADD R16, -R16, -RZ ;  /* 0x800000ff10109221 */ /* 0x000fe20000000100 */
[C---:B---3--:R-:W-:Y:S02]  /*0500*/  @P0 FADD R21, R12.reuse, -R21 ;  /* 0x800000150c150221 */ /* 0x048fe40000000000 */
[----:B------:R-:W-:Y:S01]  /*0510*/  @P1 FADD R16, -R17, -RZ ;  /* 0x800000ff11101221 */ /* 0x000fe20000000100 */
[----:B------:R-:W-:Y:S01]  /*0520*/  @!P0 FADD R12, -R12, -RZ ;  /* 0x800000ff0c0c8221 */ /* 0x000fe20000000100 */
[----:B------:R-:W-:Y:S02]  /*0530*/  @P0 FADD R12, -R21, -RZ ;  /* 0x800000ff150c0221 */ /* 0x000fe40000000100 */
[----:B------:R-:W-:-:S04]  /*0540*/  FADD R9, R9, R16 ;  /* 0x0000001009097221 */ /* 0x000fc80000000000 */
[----:B------:R-:W-:-:S04]  /*0550*/  FADD R12, R9, R12 ;  /* 0x0000000c090c7221 */ /* 0x000fc80000000000 */
[----:B----4-:R-:W-:-:S04]  /*0560*/  FFMA R3, -R12, R3, R11 ;  /* 0x000000030c037223 */ /* 0x010fc8000000010b */
[----:B------:R-:W-:Y:S01]  /*0570*/  FFMA R0, R0, R2, R3 ;  /* 0x0000000200007223 */ /* 0x000fe20000000003 */
[----:B0-----:R-:W-:-:S03]  /*0580*/  FFMA R9, -R7, R6, 1 ;  /* 0x3f80000007097423 */ /* 0x001fc60000000106 */
[----:B------:R-:W0:Y:S01]  /*0590*/  FCHK P0, R0, R7 ;  /* 0x0000000700007302 */ /* 0x000e220000000000 */
[----:B------:R-:W-:-:S04]  /*05a0*/  FFMA R9, R6, R9, R6 ;  /* 0x0000000906097223 */ /* 0x000fc80000000006 */
[----:B------:R-:W-:-:S04]  /*05b0*/  FFMA R2, R0, R9, RZ ;  /* 0x0000000900027223 */ /* 0x000fc800000000ff */
[----:B------:R-:W-:-:S04]  /*05c0*/  FFMA R3, -R7, R2, R0 ;  /* 0x0000000207037223 */ /* 0x000fc80000000100 */
[----:B------:R-:W-:Y:S01]  /*05d0*/  FFMA R3, R9, R3, R2 ;  /* 0x0000000309037223 */ /* 0x000fe20000000002 */
[----:B0-----:R-:W-:Y:S06]  /*05e0*/  @!P0 BRA `(.L_x_9) ;  /* 0x00000000000c8947 */ /* 0x001fec0003800000 */
[----:B------:R-:W-:-:S07]  /*05f0*/  MOV R2, 0x610 ;  /* 0x0000061000027802 */ /* 0x000fce0000000f00 */
[----:B------:R-:W-:Y:S05]  /*0600*/  CALL.REL.NOINC `($__internal_0_$__cuda_sm3x_div_rn_noftz_f32_slowpath) ;  /* 0x0000000000107944 */ /* 0x000fea0003c00000 */
[----:B------:R-:W-:-:S07]  /*0610*/  IMAD.MOV.U32 R3, RZ, RZ, R0 ;  /* 0x000000ffff037224 */ /* 0x000fce00078e0000 */
.L_x_9:
[----:B------:R-:W-:Y:S05]  /*0620*/  BSYNC.RECONVERGENT B0 ;  /* 0x0000000000007941 */ /* 0x000fea0003800200 */
.L_x_8:
[----:B------:R-:W-:Y:S01]  /*0630*/  STG.E desc[UR6][R4.64], R3 ;  /* 0x0000000304007986 */ /* 0x000fe2000c101906 */
[----:B------:R-:W-:Y:S05]  /*0640*/  EXIT ;  /* 0x000000000000794d */ /* 0x000fea0003800000 */
        .weak           $__internal_0_$__cuda_sm3x_div_rn_noftz_f32_slowpath
        .type           $__internal_0_$__cuda_sm3x_div_rn_noftz_f32_slowpath,@function
        .size           $__internal_0_$__cuda_sm3x_div_rn_noftz_f32_slowpath,(.L_x_121 - $__internal_0_$__cuda_sm3x_div_rn_noftz_f32_slowpath)
$__internal_0_$__cuda_sm3x_div_rn_noftz_f32_slowpath:
[----:B------:R-:W-:Y:S01]  /*0650*/  SHF.R.U32.HI R6, RZ, 0x17, R7 ;  /* 0x00000017ff067819 */ /* 0x000fe20000011607 */
[----:B------:R-:W-:Y:S01]  /*0660*/  BSSY.RECONVERGENT B1, `(.L_x_10) ;  /* 0x0000064000017945 */ /* 0x000fe20003800200 */
[--C-:B------:R-:W-:Y:S01]  /*0670*/  SHF.R.U32.HI R3, RZ, 0x17, R0.reuse ;  /* 0x00000017ff037819 */ /* 0x100fe20000011600 */
[----:B------:R-:W-:Y:S01]  /*0680*/  IMAD.MOV.U32 R8, RZ, RZ, R0 ;  /* 0x000000ffff087224 */ /* 0x000fe200078e0000 */
[----:B------:R-:W-:Y:S02]  /*0690*/  LOP3.LUT R6, R6, 0xff, RZ, 0xc0, !PT ;  /* 0x000000ff06067812 */ /* 0x000fe400078ec0ff */
[----:B------:R-:W-:-:S03]  /*06a0*/  LOP3.LUT R12, R3, 0xff, RZ, 0xc0, !PT ;  /* 0x000000ff030c7812 */ /* 0x000fc600078ec0ff */
[----:B------:R-:W-:Y:S02]  /*06b0*/  VIADD R10, R6, 0xffffffff ;  /* 0xffffffff060a7836 */ /* 0x000fe40000000000 */
[----:B------:R-:W-:-:S03]  /*06c0*/  VIADD R11, R12, 0xffffffff ;  /* 0xffffffff0c0b7836 */ /* 0x000fc60000000000 */
[----:B------:R-:W-:-:S04]  /*06d0*/  ISETP.GT.U32.AND P0, PT, R10, 0xfd, PT ;  /* 0x000000fd0a00780c */ /* 0x000fc80003f04070 */
[----:B------:R-:W-:-:S13]  /*06e0*/  ISETP.GT.U32.OR P0, PT, R11, 0xfd, P0 ;  /* 0x000000fd0b00780c */ /* 0x000fda0000704470 */
[----:B------:R-:W-:Y:S01]  /*06f0*/  @!P0 IMAD.MOV.U32 R9, RZ, RZ, RZ ;  /* 0x000000ffff098224 */ /* 0x000fe200078e00ff */
[----:B------:R-:W-:Y:S06]  /*0700*/  @!P0 BRA `(.L_x_11) ;  /* 0x0000000000608947 */ /* 0x000fec0003800000 */
[----:B------:R-:W-:Y:S01]  /*0710*/  FSETP.GTU.FTZ.AND P0, PT, |R0|, +INF , PT ;  /* 0x7f8000000000780b */ /* 0x000fe20003f1c200 */
[----:B------:R-:W-:Y:S01]  /*0720*/  IMAD.MOV.U32 R3, RZ, RZ, R7 ;  /* 0x000000ffff037224 */ /* 0x000fe200078e0007 */
[----:B------:R-:W-:-:S04]  /*0730*/  FSETP.GTU.FTZ.AND P1, PT, |R7|, +INF , PT ;  /* 0x7f8000000700780b */ /* 0x000fc80003f3c200 */
[----:B------:R-:W-:-:S13]  /*0740*/  PLOP3.LUT P0, PT, P0, P1, PT, 0xf8, 0x8f ;  /* 0x00000000008f781c */ /* 0x000fda0000703f70 */
[----:B------:R-:W-:Y:S05]  /*0750*/  @P0 BRA `(.L_x_12) ;  /* 0x00000004004c0947 */ /* 0x000fea0003800000 */
[----:B------:R-:W-:-:S13]  /*0760*/  LOP3.LUT P0, RZ, R7, 0x7fffffff, R8, 0xc8, !PT ;  /* 0x7fffffff07ff7812 */ /* 0x000fda000780c808 */
[----:B------:R-:W-:Y:S05]  /*0770*/  @!P0 BRA `(.L_x_13) ;  /* 0x00000004003c8947 */ /* 0x000fea0003800000 */
[C---:B------:R-:W-:Y:S02]  /*0780*/  FSETP.NEU.FTZ.AND P1, PT, |R0|.reuse, +INF , PT ;  /* 0x7f8000000000780b */ /* 0x040fe40003f3d200 */
[----:B------:R-:W-:Y:S02]  /*0790*/  FSETP.NEU.FTZ.AND P0, PT, |R3|, +INF , PT ;  /* 0x7f8000000300780b */ /* 0x000fe40003f1d200 */
[----:B------:R-:W-:-:S11]  /*07a0*/  FSETP.NEU.FTZ.AND P2, PT, |R0|, +INF , PT ;  /* 0x7f8000000000780b */ /* 0x000fd60003f5d200 */
[----:B------:R-:W-:Y:S05]  /*07b0*/  @!P0 BRA !P1, `(.L_x_13) ;  /* 0x00000004002c8947 */ /* 0x000fea0004800000 */
[----:B------:R-:W-:-:S04]  /*07c0*/  LOP3.LUT P1, RZ, R8, 0x7fffffff, RZ, 0xc0, !PT ;  /* 0x7fffffff08ff7812 */ /* 0x000fc8000782c0ff */
[----:B------:R-:W-:-:S13]  /*07d0*/  PLOP3.LUT P0, PT, P0, P1, PT, 0x2f, 0xf2 ;  /* 0x0000000000f2781c */ /* 0x000fda0000702577 */
[----:B------:R-:W-:Y:S05]  /*07e0*/  @P0 BRA `(.L_x_14) ;  /* 0x0000000400180947 */ /* 0x000fea0003800000 */
[----:B------:R-:W-:-:S04]  /*07f0*/  LOP3.LUT P0, RZ, R7, 0x7fffffff, RZ, 0xc0, !PT ;  /* 0x7fffffff07ff7812 */ /* 0x000fc8000780c0ff */
[----:B------:R-:W-:-:S13]  /*0800*/  PLOP3.LUT P0, PT, P2, P0, PT, 0x2f, 0xf2 ;  /* 0x0000000000f2781c */ /* 0x000fda0001700577 */
[----:B------:R-:W-:Y:S05]  /*0810*/  @P0 BRA `(.L_x_15) ;  /* 0x0000000400000947 */ /* 0x000fea0003800000 */
[----:B------:R-:W-:Y:S02]  /*0820*/  ISETP.GE.AND P0, PT, R11, RZ, PT ;  /* 0x000000ff0b00720c */ /* 0x000fe40003f06270 */
[----:B------:R-:W-:-:S11]  /*0830*/  ISETP.GE.AND P1, PT, R10, RZ, PT ;  /* 0x000000ff0a00720c */ /* 0x000fd60003f26270 */
[----:B------:R-:W-:Y:S02]  /*0840*/  @P0 IMAD.MOV.U32 R9, RZ, RZ, RZ ;  /* 0x000000ffff090224 */ /* 0x000fe400078e00ff */
[----:B------:R-:W-:Y:S01]  /*0850*/  @!P0 FFMA R8, R0, 1.84467440737095516160e+19, RZ ;  /* 0x5f80000000088823 */ /* 0x000fe200000000ff */
[----:B------:R-:W-:Y:S02]  /*0860*/  @!P0 IMAD.MOV.U32 R9, RZ, RZ, -0x40 ;  /* 0xffffffc0ff098424 */ /* 0x000fe400078e00ff */
[----:B------:R-:W-:Y:S02]  /*0870*/  @!P1 FFMA R7, R3, 1.84467440737095516160e+19, RZ ;  /* 0x5f80000003079823 */ /* 0x000fe400000000ff */
[----:B------:R-:W-:-:S07]  /*0880*/  @!P1 VIADD R9, R9, 0x40 ;  /* 0x0000004009099836 */ /* 0x000fce0000000000 */
.L_x_11:
[----:B------:R-:W-:Y:S01]  /*0890*/  LEA R0, R6, 0xc0800000, 0x17 ;  /* 0xc080000006007811 */ /* 0x000fe200078eb8ff */
[----:B------:R-:W-:Y:S01]  /*08a0*/  VIADD R3, R12, 0xffffff81 ;  /* 0xffffff810c037836 */ /* 0x000fe20000000000 */
[----:B------:R-:W-:Y:S03]  /*08b0*/  BSSY.RECONVERGENT B2, `(.L_x_16) ;  /* 0x0000035000027945 */ /* 0x000fe60003800200 */
[----:B------:R-:W-:Y:S01]  /*08c0*/  IMAD.IADD R7, R7, 0x1, -R0 ;  /* 0x0000000107077824 */ /* 0x000fe200078e0a00 */
[C---:B------:R-:W-:Y:S01]  /*08d0*/  IADD3 R6, PT, PT, R3.reuse, 0x7f, -R6 ;  /* 0x0000007f03067810 */ /* 0x040fe20007ffe806 */
[----:B------:R-:W-:Y:S02]  /*08e0*/  IMAD R0, R3, -0x800000, R8 ;  /* 0xff80000003007824 */ /* 0x000fe400078e0208 */
[----:B------:R-:W0:Y:S01]  /*08f0*/  MUFU.RCP R10, R7 ;  /* 0x00000007000a7308 */ /* 0x000e220000001000 */
[----:B------:R-:W-:Y:S01]  /*0900*/  FADD.FTZ R11, -R7, -RZ ;  /* 0x800000ff070b7221 */ /* 0x000fe20000010100 */
[----:B------:R-:W-:-:S03]  /*0910*/  IMAD.IADD R6, R6, 0x1, R9 ;  /* 0x0000000106067824 */ /* 0x000fc600078e0209 */
[----:B0-----:R-:W-:-:S04]  /*0920*/  FFMA R13, R10, R11, 1 ;  /* 0x3f8000000a0d7423 */ /* 0x001fc8000000000b */
[----:B------:R-:W-:-:S04]  /*0930*/  FFMA R15, R10, R13, R10 ;  /* 0x0000000d0a0f7223 */ /* 0x000fc8000000000a */
[----:B------:R-:W-:-:S04]  /*0940*/  FFMA R8, R0, R15, RZ ;  /* 0x0000000f00087223 */ /* 0x000fc800000000ff */
[----:B------:R-:W-:-:S04]  /*0950*/  FFMA R13, R11, R8, R0 ;  /* 0x000000080b0d7223 */ /* 0x000fc80000000000 */
[----:B------:R-:W-:-:S04]  /*0960*/  FFMA R8, R15, R13, R8 ;  /* 0x0000000d0f087223 */ /* 0x000fc80000000008 */
[----:B------:R-:W-:-:S04]  /*0970*/  FFMA R11, R11, R8, R0 ;  /* 0x000000080b0b7223 */ /* 0x000fc80000000000 */
[----:B------:R-:W-:-:S05]  /*0980*/  FFMA R0, R15, R11, R8 ;  /* 0x0000000b0f007223 */ /* 0x000fca0000000008 */
[----:B------:R-:W-:-:S04]  /*0990*/  SHF.R.U32.HI R3, RZ, 0x17, R0 ;  /* 0x00000017ff037819 */ /* 0x000fc80000011600 */
[----:B------:R-:W-:-:S05]  /*09a0*/  LOP3.LUT R3, R3, 0xff, RZ, 0xc0, !PT ;  /* 0x000000ff03037812 */ /* 0x000fca00078ec0ff */
[----:B------:R-:W-:-:S04]  /*09b0*/  IMAD.IADD R9, R3, 0x1, R6 ;  /* 0x0000000103097824 */ /* 0x000fc800078e0206 */
[----:B------:R-:W-:-:S05]  /*09c0*/  VIADD R3, R9, 0xffffffff ;  /* 0xffffffff09037836 */ /* 0x000fca0000000000 */
[----:B------:R-:W-:-:S13]  /*09d0*/  ISETP.GE.U32.AND P0, PT, R3, 0xfe, PT ;  /* 0x000000fe0300780c */ /* 0x000fda0003f06070 */
[----:B------:R-:W-:Y:S05]  /*09e0*/  @!P0 BRA `(.L_x_17) ;  /* 0x0000000000808947 */ /* 0x000fea0003800000 */
[----:B------:R-:W-:-:S13]  /*09f0*/  ISETP.GT.AND P0, PT, R9, 0xfe, PT ;  /* 0x000000fe0900780c */ /* 0x000fda0003f04270 */
[----:B------:R-:W-:Y:S05]  /*0a00*/  @P0 BRA `(.L_x_18) ;  /* 0x00000000006c0947 */ /* 0x000fea0003800000 */
[----:B------:R-:W-:-:S13]  /*0a10*/  ISETP.GE.AND P0, PT, R9, 0x1, PT ;  /* 0x000000010900780c */ /* 0x000fda0003f06270 */
[----:B------:R-:W-:Y:S05]  /*0a20*/  @P0 BRA `(.L_x_19) ;  /* 0x0000000000740947 */ /* 0x000fea0003800000 */
[----:B------:R-:W-:Y:S02]  /*0a30*/  ISETP.GE.AND P0, PT, R9, -0x18, PT ;  /* 0xffffffe80900780c */ /* 0x000fe40003f06270 */
[----:B------:R-:W-:-:S11]  /*0a40*/  LOP3.LUT R0, R0, 0x80000000, RZ, 0xc0, !PT ;  /* 0x8000000000007812 */ /* 0x000fd600078ec0ff */
[----:B------:R-:W-:Y:S05]  /*0a50*/  @!P0 BRA `(.L_x_19) ;  /* 0x0000000000688947 */ /* 0x000fea0003800000 */
[CCC-:B------:R-:W-:Y:S01]  /*0a60*/  FFMA.RZ R3, R15.reuse, R11.reuse, R8.reuse ;  /* 0x0000000b0f037223 */ /* 0x1c0fe2000000c008 */
[-CC-:B------:R-:W-:Y:S01]  /*0a70*/  FFMA.RM R6, R15, R11.reuse, R8.reuse ;  /* 0x0000000b0f067223 */ /* 0x180fe20000004008 */
[C---:B------:R-:W-:Y:S02]  /*0a80*/  ISETP.NE.AND P2, PT, R9.reuse, RZ, PT ;  /* 0x000000ff0900720c */ /* 0x040fe40003f45270 */
[----:B------:R-:W-:Y:S02]  /*0a90*/  ISETP.NE.AND P1, PT, R9, RZ, PT ;  /* 0x000000ff0900720c */ /* 0x000fe40003f25270 */
[----:B------:R-:W-:Y:S01]  /*0aa0*/  LOP3.LUT R7, R3, 0x7fffff, RZ, 0xc0, !PT ;  /* 0x007fffff03077812 */ /* 0x000fe200078ec0ff */
[----:B------:R-:W-:Y:S01]  /*0ab0*/  FFMA.RP R3, R15, R11, R8 ;  /* 0x0000000b0f037223 */ /* 0x000fe20000008008 */
[----:B------:R-:W-:Y:S02]  /*0ac0*/  VIADD R8, R9, 0x20 ;  /* 0x0000002009087836 */ /* 0x000fe40000000000 */
[----:B------:R-:W-:Y:S01]  /*0ad0*/  LOP3.LUT R7, R7, 0x800000, RZ, 0xfc, !PT ;  /* 0x0080000007077812 */ /* 0x000fe200078efcff */
[----:B------:R-:W-:Y:S01]  /*0ae0*/  IMAD.MOV R9, RZ, RZ, -R9 ;  /* 0x000000ffff097224 */ /* 0x000fe200078e0a09 */
[----:B------:R-:W-:-:S02]  /*0af0*/  FSETP.NEU.FTZ.AND P0, PT, R3, R6, PT ;  /* 0x000000060300720b */ /* 0x000fc40003f1d000 */
[----:B------:R-:W-:Y:S02]  /*0b00*/  SHF.L.U32 R8, R7, R8, RZ ;  /* 0x0000000807087219 */ /* 0x000fe400000006ff */
[----:B------:R-:W-:Y:S02]  /*0b10*/  SEL R6, R9, RZ, P2 ;  /* 0x000000ff09067207 */ /* 0x000fe40001000000 */
[----:B------:R-:W-:Y:S02]  /*0b20*/  ISETP.NE.AND P1, PT, R8, RZ, P1 ;  /* 0x000000ff0800720c */ /* 0x000fe40000f25270 */
[----:B------:R-:W-:Y:S02]  /*0b30*/  SHF.R.U32.HI R6, RZ, R6, R7 ;  /* 0x00000006ff067219 */ /* 0x000fe40000011607 */
[----:B------:R-:W-:Y:S02]  /*0b40*/  PLOP3.LUT P0, PT, P0, P1, PT, 0xf8, 0x8f ;  /* 0x00000000008f781c */ /* 0x000fe40000703f70 */
[----:B------:R-:W-:-:S02]  /*0b50*/  SHF.R.U32.HI R8, RZ, 0x1, R6 ;  /* 0x00000001ff087819 */ /* 0x000fc40000011606 */
[----:B------:R-:W-:-:S04]  /*0b60*/  SEL R3, RZ, 0x1, !P0 ;  /* 0x00000001ff037807 */ /* 0x000fc80004000000 */
[----:B------:R-:W-:-:S04]  /*0b70*/  LOP3.LUT R3, R3, 0x1, R8, 0xf8, !PT ;  /* 0x0000000103037812 */ /* 0x000fc800078ef808 */
[----:B------:R-:W-:-:S05]  /*0b80*/  LOP3.LUT R3, R3, R6, RZ, 0xc0, !PT ;  /* 0x0000000603037212 */ /* 0x000fca00078ec0ff */
[----:B------:R-:W-:-:S05]  /*0b90*/  IMAD.IADD R3, R8, 0x1, R3 ;  /* 0x0000000108037824 */ /* 0x000fca00078e0203 */
[----:B------:R-:W-:Y:S01]  /*0ba0*/  LOP3.LUT R0, R3, R0, RZ, 0xfc, !PT ;  /* 0x0000000003007212 */ /* 0x000fe200078efcff */
[----:B------:R-:W-:Y:S06]  /*0bb0*/  BRA `(.L_x_19) ;  /* 0x0000000000107947 */ /* 0x000fec0003800000 */
.L_x_18:
[----:B------:R-:W-:-:S04]  /*0bc0*/  LOP3.LUT R0, R0, 0x80000000, RZ, 0xc0, !PT ;  /* 0x8000000000007812 */ /* 0x000fc800078ec0ff */
[----:B------:R-:W-:Y:S01]  /*0bd0*/  LOP3.LUT R0, R0, 0x7f800000, RZ, 0xfc, !PT ;  /* 0x7f80000000007812 */ /* 0x000fe200078efcff */
[----:B------:R-:W-:Y:S06]  /*0be0*/  BRA `(.L_x_19) ;  /* 0x0000000000047947 */ /* 0x000fec0003800000 */
.L_x_17:
[----:B------:R-:W-:-:S07]  /*0bf0*/  IMAD R0, R6, 0x800000, R0 ;  /* 0x0080000006007824 */ /* 0x000fce00078e0200 */
.L_x_19:
[----:B------:R-:W-:Y:S05]  /*0c00*/  BSYNC.RECONVERGENT B2 ;  /* 0x0000000000027941 */ /* 0x000fea0003800200 */
.L_x_16:
[----:B------:R-:W-:Y:S05]  /*0c10*/  BRA `(.L_x_20) ;  /* 0x0000000000207947 */ /* 0x000fea0003800000 */
.L_x_15:
[----:B------:R-:W-:-:S04]  /*0c20*/  LOP3.LUT R0, R7, 0x80000000, R8, 0x48, !PT ;  /* 0x8000000007007812 */ /* 0x000fc800078e4808 */
[----:B------:R-:W-:Y:S01]  /*0c30*/  LOP3.LUT R0, R0, 0x7f800000, RZ, 0xfc, !PT ;  /* 0x7f80000000007812 */ /* 0x000fe200078efcff */
[----:B------:R-:W-:Y:S06]  /*0c40*/  BRA `(.L_x_20) ;  /* 0x0000000000147947 */ /* 0x000fec0003800000 */
.L_x_14:
[----:B------:R-:W-:Y:S01]  /*0c50*/  LOP3.LUT R0, R7, 0x80000000, R8, 0x48, !PT ;  /* 0x8000000007007812 */ /* 0x000fe200078e4808 */
[----:B------:R-:W-:Y:S06]  /*0c60*/  BRA `(.L_x_20) ;  /* 0x00000000000c7947 */ /* 0x000fec0003800000 */
.L_x_13:
[----:B------:R-:W0:Y:S01]  /*0c70*/  MUFU.RSQ R0, -QNAN ;  /* 0xffc0000000007908 */ /* 0x000e220000001400 */
[----:B------:R-:W-:Y:S05]  /*0c80*/  BRA `(.L_x_20) ;  /* 0x0000000000047947 */ /* 0x000fea0003800000 */
.L_x_12:
[----:B------:R-:W-:-:S07]  /*0c90*/  FADD.FTZ R0, R0, R3 ;  /* 0x0000000300007221 */ /* 0x000fce0000010000 */
.L_x_20:
[----:B------:R-:W-:Y:S05]  /*0ca0*/  BSYNC.RECONVERGENT B1 ;  /* 0x0000000000017941 */ /* 0x000fea0003800200 */
.L_x_10:
[----:B------:R-:W-:-:S04]  /*0cb0*/  IMAD.MOV.U32 R3, RZ, RZ, 0x0 ;  /* 0x00000000ff037424 */ /* 0x000fc800078e00ff */
[----:B0-----:R-:W-:Y:S05]  /*0cc0*/  RET.REL.NODEC R2 `(DivProj3D_kernel) ;  /* 0xfffffff002cc7950 */ /* 0x001fea0003c3ffff */
.L_x_21:
        /* <DEDUP_REMOVED lines=11> */
.L_x_121:


//--------------------- .text.Proj_funcPD3D_aniso_kernel --------------------------
	.section	.text.Proj_funcPD3D_aniso_kernel,"ax",@progbits
	.align	128
        .global         Proj_funcPD3D_aniso_kernel
        .type           Proj_funcPD3D_aniso_kernel,@function
        .size           Proj_funcPD3D_aniso_kernel,(.L_x_122 - Proj_funcPD3D_aniso_kernel)
        .other          Proj_funcPD3D_aniso_kernel,@"STO_CUDA_ENTRY STV_DEFAULT"
Proj_funcPD3D_aniso_kernel:
.text.Proj_funcPD3D_aniso_kernel:
        /* <DEDUP_REMOVED lines=21> */
[----:B------:R-:W-:Y:S01]  /*0150*/  UIMAD UR4, UR8, UR9, URZ ;  /* 0x00000009080472a4 */ /* 0x000fe2000f8e02ff */
[----:B------:R-:W-:Y:S01]  /*0160*/  IMAD.MOV.U32 R3, RZ, RZ, RZ ;  /* 0x000000ffff037224 */ /* 0x000fe200078e00ff */
[----:B------:R-:W0:Y:S01]  /*0170*/  LDCU.64 UR6, c[0x0][0x390] ;  /* 0x00007200ff0677ac */ /* 0x000e220008000a00 */
[C---:B------:R-:W-:Y:S02]  /*0180*/  IMAD R9, R5.reuse, UR5, RZ ;  /* 0x0000000505097c24 */ /* 0x040fe4000f8e02ff */
[----:B------:R-:W-:Y:S01]  /*0190*/  IMAD.WIDE.U32 R2, R5, UR8, R2 ;  /* 0x0000000805027c25 */ /* 0x000fe2000f8e0002 */
[----:B------:R-:W-:Y:S01]  /*01a0*/  USHF.R.S32.HI UR5, URZ, 0x1f, UR4 ;  /* 0x0000001fff057899 */ /* 0x000fe20008011404 */
[----:B------:R-:W1:Y:S02]  /*01b0*/  LDCU.128 UR8, c[0x0][0x380] ;  /* 0x00007000ff0877ac */ /* 0x000e640008000c00 */
[----:B------:R-:W-:-:S03]  /*01c0*/  IMAD.IADD R3, R3, 0x1, R9 ;  /* 0x0000000103037824 */ /* 0x000fc600078e0209 */
[C---:B------:R-:W-:Y:S02]  /*01d0*/  IMAD R5, R7.reuse, UR5, RZ ;  /* 0x0000000507057c24 */ /* 0x040fe4000f8e02ff */
[----:B------:R-:W-:-:S03]  /*01e0*/  IMAD.WIDE.U32 R2, R7, UR4, R2 ;  /* 0x0000000407027c25 */ /* 0x000fc6000f8e0002 */
[----:B------:R-:W2:Y:S01]  /*01f0*/  LDCU.64 UR4, c[0x0][0x358] ;  /* 0x00006b00ff0477ac */ /* 0x000ea20008000a00 */
[----:B------:R-:W-:Y:S02]  /*0200*/  IMAD.IADD R3, R3, 0x1, R5 ;  /* 0x0000000103037824 */ /* 0x000fe400078e0205 */
[----:B------:R-:W-:-:S03]  /*0210*/  IMAD.SHL.U32 R4, R2, 0x4, RZ ;  /* 0x0000000402047824 */ /* 0x000fc600078e00ff */
[----:B------:R-:W-:Y:S02]  /*0220*/  SHF.L.U64.HI R2, R2, 0x2, R3 ;  /* 0x0000000202027819 */ /* 0x000fe40000010203 */
[----:B-1----:R-:W-:-:S04]  /*0230*/  IADD3 R8, P0, PT, R4, UR8, RZ ;  /* 0x0000000804087c10 */ /* 0x002fc8000ff1e0ff */
[----:B------:R-:W-:-:S05]  /*0240*/  IADD3.X R9, PT, PT, R2, UR9, RZ, P0, !PT ;  /* 0x0000000902097c10 */ /* 0x000fca00087fe4ff */
[----:B--2---:R-:W2:Y:S01]  /*0250*/  LDG.E R0, desc[UR4][R8.64] ;  /* 0x0000000408007981 */ /* 0x004ea2000c1e1900 */
[C---:B------:R-:W-:Y:S02]  /*0260*/  IADD3 R6, P0, PT, R4.reuse, UR10, RZ ;  /* 0x0000000a04067c10 */ /* 0x040fe4000ff1e0ff */
[----:B0-----:R-:W-:Y:S02]  /*0270*/  IADD3 R4, P1, PT, R4, UR6, RZ ;  /* 0x0000000604047c10 */ /* 0x001fe4000ff3e0ff */
[C---:B------:R-:W-:Y:S02]  /*0280*/  IADD3.X R7, PT, PT, R2.reuse, UR11, RZ, P0, !PT ;  /* 0x0000000b02077c10 */ /* 0x040fe400087fe4ff */
[----:B------:R-:W-:-:S03]  /*0290*/  IADD3.X R5, PT, PT, R2, UR7, RZ, P1, !PT ;  /* 0x0000000702057c10 */ /* 0x000fc60008ffe4ff */
[----:B------:R-:W3:Y:S04]  /*02a0*/  LDG.E R13, desc[UR4][R6.64] ;  /* 0x00000004060d7981 */ /* 0x000ee8000c1e1900 */
[----:B------:R-:W4:Y:S01]  /*02b0*/  LDG.E R11, desc[UR4][R4.64] ;  /* 0x00000004040b7981 */ /* 0x000f22000c1e1900 */
[----:B------:R-:W-:Y:S01]  /*02c0*/  BSSY.RECONVERGENT B0, `(.L_x_22) ;  /* 0x000000f000007945 */ /* 0x000fe20003800200 */
[----:B--2---:R-:W-:-:S04]  /*02d0*/  FMNMX.NAN R3, |R0|, 1, !PT ;  /* 0x3f80000000037809 */ /* 0x004fc80007820200 */
[----:B------:R-:W0:Y:S01]  /*02e0*/  MUFU.RCP R2, R3 ;  /* 0x0000000300027308 */ /* 0x000e220000001000 */
[----:B---3--:R-:W-:-:S07]  /*02f0*/  FMNMX.NAN R13, |R13|, 1, !PT ;  /* 0x3f8000000d0d7809 */ /* 0x008fce0007820200 */
[----:B------:R-:W1:Y:S01]  /*0300*/  FCHK P0, R0, R3 ;  /* 0x0000000300007302 */ /* 0x000e620000000000 */
[----:B----4-:R-:W-:Y:S01]  /*0310*/  FMNMX.NAN R11, |R11|, 1, !PT ;  /* 0x3f8000000b0b7809 */ /* 0x010fe20007820200 */
[----:B0-----:R-:W-:-:S04]  /*0320*/  FFMA R15, -R3, R2, 1 ;  /* 0x3f800000030f7423 */ /* 0x001fc80000000102 */
[----:B------:R-:W-:-:S04]  /*0330*/  FFMA R15, R2, R15, R2 ;  /* 0x0000000f020f7223 */ /* 0x000fc80000000002 */
[----:B------:R-:W-:-:S04]  /*0340*/  FFMA R2, R0, R15, RZ ;  /* 0x0000000f00027223 */ /* 0x000fc800000000ff */
[----:B------:R-:W-:-:S04]  /*0350*/  FFMA R10, -R3, R2, R0 ;  /* 0x00000002030a7223 */ /* 0x000fc80000000100 */
[----:B------:R-:W-:Y:S01]  /*0360*/  FFMA R15, R15, R10, R2 ;  /* 0x0000000a0f0f7223 */ /* 0x000fe20000000002 */
[----:B-1----:R-:W-:Y:S06]  /*0370*/  @!P0 BRA `(.L_x_23) ;  /* 0x00000000000c8947 */ /* 0x002fec0003800000 */
[----:B------:R-:W-:-:S07]  /*0380*/  MOV R2, 0x3a0 ;  /* 0x000003a000027802 */ /* 0x000fce0000000f00 */
[----:B------:R-:W-:Y:S05]  /*0390*/  CALL.REL.NOINC `($__internal_1_$__cuda_sm3x_div_rn_noftz_f32_slowpath) ;  /* 0x0000000000907944 */ /* 0x000fea0003c00000 */
[----:B------:R-:W-:-:S07]  /*03a0*/  IMAD.MOV.U32 R15, RZ, RZ, R0 ;  /* 0x000000ffff0f7224 */ /* 0x000fce00078e0000 */
.L_x_23:
[----:B------:R-:W-:Y:S05]  /*03b0*/  BSYNC.RECONVERGENT B0 ;  /* 0x0000000000007941 */ /* 0x000fea0003800200 */
.L_x_22:
[----:B------:R0:W-:Y:S04]  /*03c0*/  STG.E desc[UR4][R8.64], R15 ;  /* 0x0000000f08007986 */ /* 0x0001e8000c101904 */
[----:B------:R-:W2:Y:S01]  /*03d0*/  LDG.E R0, desc[UR4][R6.64] ;  /* 0x0000000406007981 */ /* 0x000ea2000c1e1900 */
[----:B------:R-:W1:Y:S01]  /*03e0*/  MUFU.RCP R2, R13 ;  /* 0x0000000d00027308 */ /* 0x000e620000001000 */
[----:B------:R-:W-:Y:S01]  /*03f0*/  BSSY.RECONVERGENT B0, `(.L_x_24) ;  /* 0x000000c000007945 */ /* 0x000fe20003800200 */
[----:B-1----:R-:W-:-:S04]  /*0400*/  FFMA R3, -R13, R2, 1 ;  /* 0x3f8000000d037423 */ /* 0x002fc80000000102 */
[----:B------:R-:W-:Y:S02]  /*0410*/  FFMA R3, R2, R3, R2 ;  /* 0x0000000302037223 */ /* 0x000fe40000000002 */
[----:B--2---:R-:W1:Y:S02]  /*0420*/  FCHK P0, R0, R13 ;  /* 0x0000000d00007302 */ /* 0x004e640000000000 */
[----:B------:R-:W-:-:S04]  /*0430*/  FFMA R2, R0, R3, RZ ;  /* 0x0000000300027223 */ /* 0x000fc800000000ff */
[----:B------:R-:W-:-:S04]  /*0440*/  FFMA R10, -R13, R2, R0 ;  /* 0x000000020d0a7223 */ /* 0x000fc80000000100 */
[----:B------:R-:W-:Y:S01]  /*0450*/  FFMA R3, R3, R10, R2 ;  /* 0x0000000a03037223 */ /* 0x000fe20000000002 */
[----:B01----:R-:W-:Y:S06]  /*0460*/  @!P0 BRA `(.L_x_25) ;  /* 0x0000000000108947 */ /* 0x003fec0003800000 */
[----:B------:R-:W-:Y:S01]  /*0470*/  IMAD.MOV.U32 R3, RZ, RZ, R13 ;  /* 0x000000ffff037224 */ /* 0x000fe200078e000d */
[----:B------:R-:W-:-:S07]  /*0480*/  MOV R2, 0x4a0 ;  /* 0x000004a000027802 */ /* 0x000fce0000000f00 */
[----:B------:R-:W-:Y:S05]  /*0490*/  CALL.REL.NOINC `($__internal_1_$__cuda_sm3x_div_rn_noftz_f32_slowpath) ;  /* 0x0000000000507944 */ /* 0x000fea0003c00000 */
[----:B------:R-:W-:-:S07]  /*04a0*/  IMAD.MOV.U32 R3, RZ, RZ, R0 ;  /* 0x000000ffff037224 */ /* 0x000fce00078e0000 */
.L_x_25:
[----:B------:R-:W-:Y:S05]  /*04b0*/  BSYNC.RECONVERGENT B0 ;  /* 0x0000000000007941 */ /* 0x000fea0003800200 */
.L_x_24:
        /* <DEDUP_REMOVED lines=15> */
.L_x_27:
[----:B------:R-:W-:Y:S05]  /*05b0*/  BSYNC.RECONVERGENT B0 ;  /* 0x0000000000007941 */ /* 0x000fea0003800200 */
.L_x_26:
[----:B------:R-:W-:Y:S01]  /*05c0*/  STG.E desc[UR4][R4.64], R9 ;  /* 0x0000000904007986 */ /* 0x000fe2000c101904 */
[----:B------:R-:W-:Y:S05]  /*05d0*/  EXIT ;  /* 0x000000000000794d */ /* 0x000fea0003800000 */
        .weak           $__internal_1_$__cuda_sm3x_div_rn_noftz_f32_slowpath
        .type           $__internal_1_$__cuda_sm3x_div_rn_noftz_f32_slowpath,@function
        .size           $__internal_1_$__cuda_sm3x_div_rn_noftz_f32_slowpath,(.L_x_122 - $__internal_1_$__cuda_sm3x_div_rn_noftz_f32_slowpath)
$__internal_1_$__cuda_sm3x_div_rn_noftz_f32_slowpath:
[----:B------:R-:W-:Y:S01]  /*05e0*/  SHF.R.U32.HI R12, RZ, 0x17, R3 ;  /* 0x00000017ff0c7819 */ /* 0x000fe20000011603 */
[----:B------:R-:W-:Y:S01]  /*05f0*/  BSSY.RECONVERGENT B1, `(.L_x_28) ;  /* 0x0000062000017945 */ /* 0x000fe20003800200 */
[----:B------:R-:W-:Y:S02]  /*0600*/  SHF.R.U32.HI R10, RZ, 0x17, R0 ;  /* 0x00000017ff0a7819 */ /* 0x000fe40000011600 */
        /* <DEDUP_REMOVED lines=8> */
[----:B------:R-:W-:Y:S02]  /*0690*/  FSETP.GTU.FTZ.AND P0, PT, |R0|, +INF , PT ;  /* 0x7f8000000000780b */ /* 0x000fe40003f1c200 */
        /* <DEDUP_REMOVED lines=22> */
.L_x_29:
[----:B------:R-:W-:Y:S01]  /*0800*/  LEA R14, R12, 0xc0800000, 0x17 ;  /* 0xc08000000c0e7811 */ /* 0x000fe200078eb8ff */
[----:B------:R-:W-:Y:S04]  /*0810*/  BSSY.RECONVERGENT B2, `(.L_x_34) ;  /* 0x0000036000027945 */ /* 0x000fe80003800200 */
[----:B------:R-:W-:Y:S02]  /*0820*/  IMAD.IADD R14, R3, 0x1, -R14 ;  /* 0x00000001030e7824 */ /* 0x000fe400078e0a0e */
[----:B------:R-:W-:Y:S02]  /*0830*/  VIADD R3, R16, 0xffffff81 ;  /* 0xffffff8110037836 */ /* 0x000fe40000000000 */
[----:B------:R-:W0:Y:S01]  /*0840*/  MUFU.RCP R15, R14 ;  /* 0x0000000e000f7308 */ /* 0x000e220000001000 */
[----:B------:R-:W-:Y:S01]  /*0850*/  FADD.FTZ R17, -R14, -RZ ;  /* 0x800000ff0e117221 */ /* 0x000fe20000010100 */
[----:B------:R-:W-:-:S03]  /*0860*/  IMAD R0, R3, -0x800000, R0 ;  /* 0xff80000003007824 */ /* 0x000fc600078e0200 */
[----:B0-----:R-:W-:-:S04]  /*0870*/  FFMA R16, R15, R17, 1 ;  /* 0x3f8000000f107423 */ /* 0x001fc80000000011 */
[----:B------:R-:W-:-:S04]  /*0880*/  FFMA R18, R15, R16, R15 ;  /* 0x000000100f127223 */ /* 0x000fc8000000000f */
[----:B------:R-:W-:-:S04]  /*0890*/  FFMA R15, R0, R18, RZ ;  /* 0x00000012000f7223 */ /* 0x000fc800000000ff */
[----:B------:R-:W-:-:S04]  /*08a0*/  FFMA R16, R17, R15, R0 ;  /* 0x0000000f11107223 */ /* 0x000fc80000000000 */
[----:B------:R-:W-:Y:S01]  /*08b0*/  FFMA R19, R18, R16, R15 ;  /* 0x0000001012137223 */ /* 0x000fe2000000000f */
[----:B------:R-:W-:-:S03]  /*08c0*/  IADD3 R15, PT, PT, R3, 0x7f, -R12 ;  /* 0x0000007f030f7810 */ /* 0x000fc60007ffe80c */
[----:B------:R-:W-:Y:S02]  /*08d0*/  FFMA R16, R17, R19, R0 ;  /* 0x0000001311107223 */ /* 0x000fe40000000000 */
[----:B------:R-:W-:Y:S02]  /*08e0*/  IMAD.IADD R15, R15, 0x1, R10 ;  /* 0x000000010f0f7824 */ /* 0x000fe400078e020a */
        /* <DEDUP_REMOVED lines=14> */
[-CC-:B------:R-:W-:Y:S01]  /*09d0*/  FFMA.RZ R3, R18, R16.reuse, R19.reuse ;  /* 0x0000001012037223 */ /* 0x180fe2000000c013 */
[----:B------:R-:W-:Y:S02]  /*09e0*/  VIADD R15, R14, 0x20 ;  /* 0x000000200e0f7836 */ /* 0x000fe40000000000 */
[-CC-:B------:R-:W-:Y:S01]  /*09f0*/  FFMA.RM R10, R18, R16.reuse, R19.reuse ;  /* 0x00000010120a7223 */ /* 0x180fe20000004013 */
[----:B------:R-:W-:Y:S02]  /*0a00*/  ISETP.NE.AND P2, PT, R14, RZ, PT ;  /* 0x000000ff0e00720c */ /* 0x000fe40003f45270 */
[----:B------:R-:W-:Y:S01]  /*0a10*/  LOP3.LUT R12, R3, 0x7fffff, RZ, 0xc0, !PT ;  /* 0x007fffff030c7812 */ /* 0x000fe200078ec0ff */
[----:B------:R-:W-:Y:S01]  /*0a20*/  FFMA.RP R3, R18, R16, R19 ;  /* 0x0000001012037223 */ /* 0x000fe20000008013 */
[----:B------:R-:W-:Y:S01]  /*0a30*/  ISETP.NE.AND P1, PT, R14, RZ, PT ;  /* 0x000000ff0e00720c */ /* 0x000fe20003f25270 */
[----:B------:R-:W-:Y:S01]  /*0a40*/  IMAD.MOV R14, RZ, RZ, -R14 ;  /* 0x000000ffff0e7224 */ /* 0x000fe200078e0a0e */
[----:B------:R-:W-:-:S02]  /*0a50*/  LOP3.LUT R12, R12, 0x800000, RZ, 0xfc, !PT ;  /* 0x008000000c0c7812 */ /* 0x000fc400078efcff */
[----:B------:R-:W-:Y:S02]  /*0a60*/  FSETP.NEU.FTZ.AND P0, PT, R3, R10, PT ;  /* 0x0000000a0300720b */ /* 0x000fe40003f1d000 */
[----:B------:R-:W-:Y:S02]  /*0a70*/  SHF.L.U32 R15, R12, R15, RZ ;  /* 0x0000000f0c0f7219 */ /* 0x000fe400000006ff */
[----:B------:R-:W-:Y:S02]  /*0a80*/  SEL R3, R14, RZ, P2 ;  /* 0x000000ff0e037207 */ /* 0x000fe40001000000 */
[----:B------:R-:W-:Y:S02]  /*0a90*/  ISETP.NE.AND P1, PT, R15, RZ, P1 ;  /* 0x000000ff0f00720c */ /* 0x000fe40000f25270 */
[----:B------:R-:W-:Y:S02]  /*0aa0*/  SHF.R.U32.HI R3, RZ, R3, R12 ;  /* 0x00000003ff037219 */ /* 0x000fe4000001160c */
[----:B------:R-:W-:-:S02]  /*0ab0*/  PLOP3.LUT P0, PT, P0, P1, PT, 0xf8, 0x8f ;  /* 0x00000000008f781c */ /* 0x000fc40000703f70 */
[----:B------:R-:W-:Y:S02]  /*0ac0*/  SHF.R.U32.HI R15, RZ, 0x1, R3 ;  /* 0x00000001ff0f7819 */ /* 0x000fe40000011603 */
[----:B------:R-:W-:-:S04]  /*0ad0*/  SEL R10, RZ, 0x1, !P0 ;  /* 0x00000001ff0a7807 */ /* 0x000fc80004000000 */
[----:B------:R-:W-:-:S04]  /*0ae0*/  LOP3.LUT R10, R10, 0x1, R15, 0xf8, !PT ;  /* 0x000000010a0a7812 */ /* 0x000fc800078ef80f */
[----:B------:R-:W-:-:S05]  /*0af0*/  LOP3.LUT R10, R10, R3, RZ, 0xc0, !PT ;  /* 0x000000030a0a7212 */ /* 0x000fca00078ec0ff */
[----:B------:R-:W-:-:S05]  /*0b00*/  IMAD.IADD R15, R15, 0x1, R10 ;  /* 0x000000010f0f7824 */ /* 0x000fca00078e020a */
[----:B------:R-:W-:Y:S01]  /*0b10*/  LOP3.LUT R0, R15, R0, RZ, 0xfc, !PT ;  /* 0x000000000f007212 */ /* 0x000fe200078efcff */
[----:B------:R-:W-:Y:S06]  /*0b20*/  BRA `(.L_x_37) ;  /* 0x0000000000107947 */ /* 0x000fec0003800000 */
.L_x_36:
[----:B------:R-:W-:-:S04]  /*0b30*/  LOP3.LUT R0, R0, 0x80000000, RZ, 0xc0, !PT ;  /* 0x8000000000007812 */ /* 0x000fc800078ec0ff */
[----:B------:R-:W-:Y:S01]  /*0b40*/  LOP3.LUT R0, R0, 0x7f800000, RZ, 0xfc, !PT ;  /* 0x7f80000000007812 */ /* 0x000fe200078efcff */
[----:B------:R-:W-:Y:S06]  /*0b50*/  BRA `(.L_x_37) ;  /* 0x0000000000047947 */ /* 0x000fec0003800000 */
.L_x_35:
[----:B------:R-:W-:-:S07]  /*0b60*/  IMAD R0, R15, 0x800000, R0 ;  /* 0x008000000f007824 */ /* 0x000fce00078e0200 */
.L_x_37:
[----:B------:R-:W-:Y:S05]  /*0b70*/  BSYNC.RECONVERGENT B2 ;  /* 0x0000000000027941 */ /* 0x000fea0003800200 */
.L_x_34:
[----:B------:R-:W-:Y:S05]  /*0b80*/  BRA `(.L_x_38) ;  /* 0x0000000000207947 */ /* 0x000fea0003800000 */
.L_x_33:
[----:B------:R-:W-:-:S04]  /*0b90*/  LOP3.LUT R0, R3, 0x80000000, R0, 0x48, !PT ;  /* 0x8000000003007812 */ /* 0x000fc800078e4800 */
[----:B------:R-:W-:Y:S01]  /*0ba0*/  LOP3.LUT R0, R0, 0x7f800000, RZ, 0xfc, !PT ;  /* 0x7f80000000007812 */ /* 0x000fe200078efcff */
[----:B------:R-:W-:Y:S06]  /*0bb0*/  BRA `(.L_x_38) ;  /* 0x0000000000147947 */ /* 0x000fec0003800000 */
.L_x_32:
[----:B------:R-:W-:Y:S01]  /*0bc0*/  LOP3.LUT R0, R3, 0x80000000, R0, 0x48, !PT ;  /* 0x8000000003007812 */ /* 0x000fe200078e4800 */
[----:B------:R-:W-:Y:S06]  /*0bd0*/  BRA `(.L_x_38) ;  /* 0x00000000000c7947 */ /* 0x000fec0003800000 */
.L_x_31:
[----:B------:R-:W0:Y:S01]  /*0be0*/  MUFU.RSQ R0, -QNAN ;  /* 0xffc0000000007908 */ /* 0x000e220000001400 */
[----:B------:R-:W-:Y:S05]  /*0bf0*/  BRA `(.L_x_38) ;  /* 0x0000000000047947 */ /* 0x000fea0003800000 */
.L_x_30:
[----:B------:R-:W-:-:S07]  /*0c00*/  FADD.FTZ R0, R0, R3 ;  /* 0x0000000300007221 */ /* 0x000fce0000010000 */
.L_x_38:
[----:B------:R-:W-:Y:S05]  /*0c10*/  BSYNC.RECONVERGENT B1 ;  /* 0x0000000000017941 */ /* 0x000fea0003800200 */
.L_x_28:
[----:B------:R-:W-:-:S04]  /*0c20*/  IMAD.MOV.U32 R3, RZ, RZ, 0x0 ;  /* 0x00000000ff037424 */ /* 0x000fc800078e00ff */
[----:B0-----:R-:W-:Y:S05]  /*0c30*/  RET.REL.NODEC R2 `(Proj_funcPD3D_aniso_kernel) ;  /* 0xfffffff002f07950 */ /* 0x001fea0003c3ffff */
.L_x_39:
        /* <DEDUP_REMOVED lines=12> */
.L_x_122:


//--------------------- .text.Proj_funcPD3D_iso_kernel --------------------------
	.section	.text.Proj_funcPD3D_iso_kernel,"ax",@progbits
	.align	128
        .global         Proj_funcPD3D_iso_kernel
        .type           Proj_funcPD3D_iso_kernel,@function
        .size           Proj_funcPD3D_iso_kernel,(.L_x_124 - Proj_funcPD3D_iso_kernel)
        .other          Proj_funcPD3D_iso_kernel,@"STO_CUDA_ENTRY STV_DEFAULT"
Proj_funcPD3D_iso_kernel:
.text.Proj_funcPD3D_iso_kernel:
        /* <DEDUP_REMOVED lines=21> */
[----:B------:R-:W-:Y:S01]  /*0150*/  UIMAD UR4, UR8, UR9, URZ ;  /* 0x00000009080472a4 */ /* 0x000fe2000f8e02ff */
[----:B------:R-:W-:Y:S01]  /*0160*/  IMAD.MOV.U32 R3, RZ, RZ, RZ ;  /* 0x000000ffff037224 */ /* 0x000fe200078e00ff */
[----:B------:R-:W0:Y:S01]  /*0170*/  LDCU.128 UR12, c[0x0][0x380] ;  /* 0x00007000ff0c77ac */ /* 0x000e220008000c00 */
[C---:B------:R-:W-:Y:S02]  /*0180*/  IMAD R9, R5.reuse, UR7, RZ ;  /* 0x0000000705097c24 */ /* 0x040fe4000f8e02ff */
[----:B------:R-:W-:Y:S01]  /*0190*/  IMAD.WIDE.U32 R2, R5, UR8, R2 ;  /* 0x0000000805027c25 */ /* 0x000fe2000f8e0002 */
[----:B------:R-:W-:Y:S01]  /*01a0*/  USHF.R.S32.HI UR5, URZ, 0x1f, UR4 ;  /* 0x0000001fff057899 */ /* 0x000fe20008011404 */
[----:B------:R-:W1:Y:S02]  /*01b0*/  LDCU.64 UR10, c[0x0][0x390] ;  /* 0x00007200ff0a77ac */ /* 0x000e640008000a00 */
[----:B------:R-:W-:Y:S02]  /*01c0*/  IMAD.IADD R3, R3, 0x1, R9 ;  /* 0x0000000103037824 */ /* 0x000fe400078e0209 */
[----:B------:R-:W-:-:S04]  /*01d0*/  IMAD.WIDE.U32 R2, R7, UR4, R2 ;  /* 0x0000000407027c25 */ /* 0x000fc8000f8e0002 */
[----:B------:R-:W-:Y:S02]  /*01e0*/  IMAD R7, R7, UR5, RZ ;  /* 0x0000000507077c24 */ /* 0x000fe4000f8e02ff */
[----:B------:R-:W2:Y:S01]  /*01f0*/  LDCU.64 UR4, c[0x0][0x358] ;  /* 0x00006b00ff0477ac */ /* 0x000ea20008000a00 */
[----:B------:R-:W-:Y:S02]  /*0200*/  IMAD.SHL.U32 R4, R2, 0x4, RZ ;  /* 0x0000000402047824 */ /* 0x000fe400078e00ff */
[----:B------:R-:W-:-:S03]  /*0210*/  IADD3 R3, PT, PT, R3, R7, RZ ;  /* 0x0000000703037210 */ /* 0x000fc60007ffe0ff */
[----:B0-----:R-:W-:Y:S02]  /*0220*/  IADD3 R8, P1, PT, R4, UR14, RZ ;  /* 0x0000000e04087c10 */ /* 0x001fe4000ff3e0ff */
[----:B------:R-:W-:Y:S02]  /*0230*/  SHF.L.U64.HI R2, R2, 0x2, R3 ;  /* 0x0000000202027819 */ /* 0x000fe40000010203 */
[----:B------:R-:W-:Y:S02]  /*0240*/  IADD3 R6, P0, PT, R4, UR12, RZ ;  /* 0x0000000c04067c10 */ /* 0x000fe4000ff1e0ff */
[C---:B------:R-:W-:Y:S02]  /*0250*/  IADD3.X R9, PT, PT, R2.reuse, UR15, RZ, P1, !PT ;  /* 0x0000000f02097c10 */ /* 0x040fe40008ffe4ff */
[----:B------:R-:W-:Y:S02]  /*0260*/  IADD3.X R7, PT, PT, R2, UR13, RZ, P0, !PT ;  /* 0x0000000d02077c10 */ /* 0x000fe400087fe4ff */
[----:B-1----:R-:W-:Y:S01]  /*0270*/  IADD3 R4, P0, PT, R4, UR10, RZ ;  /* 0x0000000a04047c10 */ /* 0x002fe2000ff1e0ff */
[----:B--2---:R-:W2:Y:S03]  /*0280*/  LDG.E R0, desc[UR4][R8.64] ;  /* 0x0000000408007981 */ /* 0x004ea6000c1e1900 */
[----:B------:R-:W-:Y:S01]  /*0290*/  IADD3.X R5, PT, PT, R2, UR11, RZ, P0, !PT ;  /* 0x0000000b02057c10 */ /* 0x000fe200087fe4ff */
[----:B------:R-:W3:Y:S04]  /*02a0*/  LDG.E R3, desc[UR4][R6.64] ;  /* 0x0000000406037981 */ /* 0x000ee8000c1e1900 */
[----:B------:R-:W4:Y:S01]  /*02b0*/  LDG.E R11, desc[UR4][R4.64] ;  /* 0x00000004040b7981 */ /* 0x000f22000c1e1900 */
[----:B--2---:R-:W-:-:S04]  /*02c0*/  FMUL R0, R0, R0 ;  /* 0x0000000000007220 */ /* 0x004fc80000400000 */
[----:B---3--:R-:W-:-:S04]  /*02d0*/  FFMA R0, R3, R3, R0 ;  /* 0x0000000303007223 */ /* 0x008fc80000000000 */
[----:B----4-:R-:W-:-:S05]  /*02e0*/  FFMA R0, R11, R11, R0 ;  /* 0x0000000b0b007223 */ /* 0x010fca0000000000 */
[----:B------:R-:W-:-:S13]  /*02f0*/  FSETP.GT.AND P0, PT, R0, 1, PT ;  /* 0x3f8000000000780b */ /* 0x000fda0003f04000 */
[----:B------:R-:W-:Y:S05]  /*0300*/  @!P0 EXIT ;  /* 0x000000000000894d */ /* 0x000fea0003800000 */
[----:B------:R-:W-:Y:S01]  /*0310*/  VIADD R2, R0, 0xf3000000 ;  /* 0xf300000000027836 */ /* 0x000fe20000000000 */
[----:B------:R0:W1:Y:S01]  /*0320*/  MUFU.RSQ R11, R0 ;  /* 0x00000000000b7308 */ /* 0x0000620000001400 */
[----:B------:R-:W-:Y:S03]  /*0330*/  BSSY.RECONVERGENT B0, `(.L_x_40) ;  /* 0x000000b000007945 */ /* 0x000fe60003800200 */
[----:B------:R-:W-:-:S13]  /*0340*/  ISETP.GT.U32.AND P0, PT, R2, 0x727fffff, PT ;  /* 0x727fffff0200780c */ /* 0x000fda0003f04070 */
[----:B01----:R-:W-:Y:S05]  /*0350*/  @!P0 BRA `(.L_x_41) ;  /* 0x0000000000108947 */ /* 0x003fea0003800000 */
[----:B------:R-:W-:-:S07]  /*0360*/  MOV R14, 0x380 ;  /* 0x00000380000e7802 */ /* 0x000fce0000000f00 */
[----:B------:R-:W-:Y:S05]  /*0370*/  CALL.REL.NOINC `($__internal_3_$__cuda_sm20_sqrt_rn_f32_slowpath) ;  /* 0x0000000400487944 */ /* 0x000fea0003c00000 */
[----:B------:R-:W-:Y:S01]  /*0380*/  MOV R0, R2 ;  /* 0x0000000200007202 */ /* 0x000fe20000000f00 */
[----:B------:R-:W-:Y:S06]  /*0390*/  BRA `(.L_x_42) ;  /* 0x0000000000107947 */ /* 0x000fec0003800000 */
.L_x_41:
[----:B------:R-:W-:Y:S01]  /*03a0*/  FMUL.FTZ R13, R0, R11 ;  /* 0x0000000b000d7220 */ /* 0x000fe20000410000 */
[----:B------:R-:W-:-:S03]  /*03b0*/  FMUL.FTZ R11, R11, 0.5 ;  /* 0x3f0000000b0b7820 */ /* 0x000fc60000410000 */
[----:B------:R-:W-:-:S04]  /*03c0*/  FFMA R0, -R13, R13, R0 ;  /* 0x0000000d0d007223 */ /* 0x000fc80000000100 */
[----:B------:R-:W-:-:S07]  /*03d0*/  FFMA R0, R0, R11, R13 ;  /* 0x0000000b00007223 */ /* 0x000fce000000000d */
.L_x_42:
[----:B------:R-:W-:Y:S05]  /*03e0*/  BSYNC.RECONVERGENT B0 ;  /* 0x0000000000007941 */ /* 0x000fea0003800200 */
.L_x_40:
[----:B------:R-:W-:Y:S01]  /*03f0*/  VIADD R2, R0, 0x1800000 ;  /* 0x0180000000027836 */ /* 0x000fe20000000000 */
[----:B------:R-:W-:Y:S04]  /*0400*/  BSSY.RECONVERGENT B0, `(.L_x_43) ;  /* 0x000000b000007945 */ /* 0x000fe80003800200 */
[----:B------:R-:W-:-:S04]  /*0410*/  LOP3.LUT R2, R2, 0x7f800000, RZ, 0xc0, !PT ;  /* 0x7f80000002027812 */ /* 0x000fc800078ec0ff */
[----:B------:R-:W-:-:S13]  /*0420*/  ISETP.GT.U32.AND P0, PT, R2, 0x1ffffff, PT ;  /* 0x01ffffff0200780c */ /* 0x000fda0003f04070 */
[----:B------:R-:W-:Y:S05]  /*0430*/  @P0 BRA `(.L_x_44) ;  /* 0x00000000000c0947 */ /* 0x000fea0003800000 */
[----:B------:R-:W-:-:S07]  /*0440*/  MOV R10, 0x460 ;  /* 0x00000460000a7802 */ /* 0x000fce0000000f00 */
[----:B------:R-:W-:Y:S05]  /*0450*/  CALL.REL.NOINC `($__internal_2_$__cuda_sm20_rcp_rn_f32_slowpath) ;  /* 0x00000000003c7944 */ /* 0x000fea0003c00000 */
[----:B------:R-:W-:Y:S05]  /*0460*/  BRA `(.L_x_45) ;  /* 0x0000000000107947 */ /* 0x000fea0003800000 */
.L_x_44:
[----:B------:R-:W0:Y:S02]  /*0470*/  MUFU.RCP R11, R0 ;  /* 0x00000000000b7308 */ /* 0x000e240000001000 */
[----:B0-----:R-:W-:-:S04]  /*0480*/  FFMA R2, R11, R0, -1 ;  /* 0xbf8000000b027423 */ /* 0x001fc80000000000 */
[----:B------:R-:W-:-:S04]  /*0490*/  FADD.FTZ R2, -R2, -RZ ;  /* 0x800000ff02027221 */ /* 0x000fc80000010100 */
[----:B------:R-:W-:-:S07]  /*04a0*/  FFMA R2, R11, R2, R11 ;  /* 0x000000020b027223 */ /* 0x000fce000000000b */
.L_x_45:
[----:B------:R-:W-:Y:S05]  /*04b0*/  BSYNC.RECONVERGENT B0 ;  /* 0x0000000000007941 */ /* 0x000fea0003800200 */
.L_x_43:
[----:B------:R-:W-:-:S05]  /*04c0*/  FMUL R3, R3, R2 ;  /* 0x0000000203037220 */ /* 0x000fca0000400000 */
[----:B------:R-:W-:Y:S04]  /*04d0*/  STG.E desc[UR4][R6.64], R3 ;  /* 0x0000000306007986 */ /* 0x000fe8000c101904 */
[----:B------:R-:W2:Y:S02]  /*04e0*/  LDG.E R11, desc[UR4][R8.64] ;  /* 0x00000004080b7981 */ /* 0x000ea4000c1e1900 */
[----:B--2---:R-:W-:-:S05]  /*04f0*/  FMUL R11, R11, R2 ;  /* 0x000000020b0b7220 */ /* 0x004fca0000400000 */
[----:B------:R-:W-:Y:S04]  /*0500*/  STG.E desc[UR4][R8.64], R11 ;  /* 0x0000000b08007986 */ /* 0x000fe8000c101904 */
[----:B------:R-:W2:Y:S02]  /*0510*/  LDG.E R13, desc[UR4][R4.64] ;  /* 0x00000004040d7981 */ /* 0x000ea4000c1e1900 */
[----:B--2---:R-:W-:-:S05]  /*0520*/  FMUL R13, R13, R2 ;  /* 0x000000020d0d7220 */ /* 0x004fca0000400000 */
[----:B------:R-:W-:Y:S01]  /*0530*/  STG.E desc[UR4][R4.64], R13 ;  /* 0x0000000d04007986 */ /* 0x000fe2000c101904 */
[----:B------:R-:W-:Y:S05]  /*0540*/  EXIT ;  /* 0x000000000000794d */ /* 0x000fea0003800000 */
        .weak           $__internal_2_$__cuda_sm20_rcp_rn_f32_slowpath
        .type           $__internal_2_$__cuda_sm20_rcp_rn_f32_slowpath,@function
        .size           $__internal_2_$__cuda_sm20_rcp_rn_f32_slowpath,($__internal_3_$__cuda_sm20_sqrt_rn_f32_slowpath - $__internal_2_$__cuda_sm20_rcp_rn_f32_slowpath)
$__internal_2_$__cuda_sm20_rcp_rn_f32_slowpath:
[----:B------:R-:W-:Y:S01]  /*0550*/  IMAD.SHL.U32 R2, R0, 0x2, RZ ;  /* 0x0000000200027824 */ /* 0x000fe200078e00ff */
[----:B------:R-:W-:Y:S04]  /*0560*/  BSSY.RECONVERGENT B1, `(.L_x_46) ;  /* 0x0000030000017945 */ /* 0x000fe80003800200 */
[----:B------:R-:W-:-:S04]  /*0570*/  SHF.R.U32.HI R15, RZ, 0x18, R2 ;  /* 0x00000018ff0f7819 */ /* 0x000fc80000011602 */
[----:B------:R-:W-:-:S13]  /*0580*/  ISETP.NE.U32.AND P0, PT, R15, RZ, PT ;  /* 0x000000ff0f00720c */ /* 0x000fda0003f05070 */
[----:B------:R-:W-:Y:S05]  /*0590*/  @P0 BRA `(.L_x_47) ;  /* 0x0000000000280947 */ /* 0x000fea0003800000 */
[----:B------:R-:W-:-:S04]  /*05a0*/  SHF.L.U32 R2, R0, 0x1, RZ ;  /* 0x0000000100027819 */ /* 0x000fc800000006ff */
[----:B------:R-:W-:-:S13]  /*05b0*/  ISETP.NE.AND P0, PT, R2, RZ, PT ;  /* 0x000000ff0200720c */ /* 0x000fda0003f05270 */
[----:B------:R-:W-:Y:S01]  /*05c0*/  @P0 FFMA R12, R0, 1.84467440737095516160e+19, RZ ;  /* 0x5f800000000c0823 */ /* 0x000fe200000000ff */
[----:B------:R-:W-:Y:S08]  /*05d0*/  @!P0 MUFU.RCP R11, R0 ;  /* 0x00000000000b8308 */ /* 0x000ff00000001000 */
[----:B------:R-:W0:Y:S02]  /*05e0*/  @P0 MUFU.RCP R13, R12 ;  /* 0x0000000c000d0308 */ /* 0x000e240000001000 */
[----:B0-----:R-:W-:-:S04]  /*05f0*/  @P0 FFMA R2, R12, R13, -1 ;  /* 0xbf8000000c020423 */ /* 0x001fc8000000000d */
[----:B------:R-:W-:-:S04]  /*0600*/  @P0 FADD.FTZ R2, -R2, -RZ ;  /* 0x800000ff02020221 */ /* 0x000fc80000010100 */
[----:B------:R-:W-:-:S04]  /*0610*/  @P0 FFMA R2, R13, R2, R13 ;  /* 0x000000020d020223 */ /* 0x000fc8000000000d */
[----:B------:R-:W-:Y:S01]  /*0620*/  @P0 FFMA R11, R2, 1.84467440737095516160e+19, RZ ;  /* 0x5f800000020b0823 */ /* 0x000fe200000000ff */
[----:B------:R-:W-:Y:S06]  /*0630*/  BRA `(.L_x_48) ;  /* 0x0000000000887947 */ /* 0x000fec0003800000 */
.L_x_47:
[----:B------:R-:W-:-:S05]  /*0640*/  VIADD R17, R15, 0xffffff03 ;  /* 0xffffff030f117836 */ /* 0x000fca0000000000 */
[----:B------:R-:W-:-:S13]  /*0650*/  ISETP.GT.U32.AND P0, PT, R17, 0x1, PT ;  /* 0x000000011100780c */ /* 0x000fda0003f04070 */
[----:B------:R-:W-:Y:S05]  /*0660*/  @P0 BRA `(.L_x_49) ;  /* 0x0000000000780947 */ /* 0x000fea0003800000 */
[----:B------:R-:W-:Y:S01]  /*0670*/  LOP3.LUT R2, R0, 0x7fffff, RZ, 0xc0, !PT ;  /* 0x007fffff00027812 */ /* 0x000fe200078ec0ff */
[----:B------:R-:W-:-:S03]  /*0680*/  HFMA2 R14, -RZ, RZ, 0, 1.78813934326171875e-07 ;  /* 0x00000003ff0e7431 */ /* 0x000fc600000001ff */
[----:B------:R-:W-:-:S04]  /*0690*/  LOP3.LUT R2, R2, 0x3f800000, RZ, 0xfc, !PT ;  /* 0x3f80000002027812 */ /* 0x000fc800078efcff */
[----:B------:R-:W0:Y:S01]  /*06a0*/  MUFU.RCP R11, R2 ;  /* 0x00000002000b7308 */ /* 0x000e220000001000 */
[----:B------:R-:W-:Y:S01]  /*06b0*/  SHF.L.U32 R14, R14, R17, RZ ;  /* 0x000000110e0e7219 */ /* 0x000fe200000006ff */
[----:B0-----:R-:W-:-:S04]  /*06c0*/  FFMA R12, R2, R11, -1 ;  /* 0xbf800000020c7423 */ /* 0x001fc8000000000b */
[----:B------:R-:W-:-:S04]  /*06d0*/  FADD.FTZ R12, -R12, -RZ ;  /* 0x800000ff0c0c7221 */ /* 0x000fc80000010100 */
[CCC-:B------:R-:W-:Y:S01]  /*06e0*/  FFMA.RM R13, R11.reuse, R12.reuse, R11.reuse ;  /* 0x0000000c0b0d7223 */ /* 0x1c0fe2000000400b */
[----:B------:R-:W-:-:S04]  /*06f0*/  FFMA.RP R12, R11, R12, R11 ;  /* 0x0000000c0b0c7223 */ /* 0x000fc8000000800b */
[C---:B------:R-:W-:Y:S02]  /*0700*/  LOP3.LUT R11, R13.reuse, 0x7fffff, RZ, 0xc0, !PT ;  /* 0x007fffff0d0b7812 */ /* 0x040fe400078ec0ff */
[----:B------:R-:W-:Y:S02]  /*0710*/  FSETP.NEU.FTZ.AND P0, PT, R13, R12, PT ;  /* 0x0000000c0d00720b */ /* 0x000fe40003f1d000 */
[----:B------:R-:W-:Y:S02]  /*0720*/  LOP3.LUT R11, R11, 0x800000, RZ, 0xfc, !PT ;  /* 0x008000000b0b7812 */ /* 0x000fe400078efcff */
[----:B------:R-:W-:Y:S02]  /*0730*/  SEL R12, RZ, 0xffffffff, !P0 ;  /* 0xffffffffff0c7807 */ /* 0x000fe40004000000 */
[----:B------:R-:W-:-:S03]  /*0740*/  LOP3.LUT R14, R14, R11, RZ, 0xc0, !PT ;  /* 0x0000000b0e0e7212 */ /* 0x000fc600078ec0ff */
[----:B------:R-:W-:Y:S01]  /*0750*/  IMAD.MOV R12, RZ, RZ, -R12 ;  /* 0x000000ffff0c7224 */ /* 0x000fe200078e0a0c */
[----:B------:R-:W-:-:S04]  /*0760*/  SHF.R.U32.HI R14, RZ, R17, R14 ;  /* 0x00000011ff0e7219 */ /* 0x000fc8000001160e */
[----:B------:R-:W-:Y:S02]  /*0770*/  LOP3.LUT P1, RZ, R12, R17, R11, 0xf8, !PT ;  /* 0x000000110cff7212 */ /* 0x000fe4000782f80b */
[C---:B------:R-:W-:Y:S02]  /*0780*/  LOP3.LUT P0, RZ, R14.reuse, 0x1, RZ, 0xc0, !PT ;  /* 0x000000010eff7812 */ /* 0x040fe4000780c0ff */
[----:B------:R-:W-:-:S04]  /*0790*/  LOP3.LUT P2, RZ, R14, 0x2, RZ, 0xc0, !PT ;  /* 0x000000020eff7812 */ /* 0x000fc8000784c0ff */
[----:B------:R-:W-:Y:S02]  /*07a0*/  PLOP3.LUT P0, PT, P0, P1, P2, 0xe0, 0x0 ;  /* 0x000000000000781c */ /* 0x000fe40000703c20 */
[----:B------:R-:W-:Y:S02]  /*07b0*/  LOP3.LUT P1, RZ, R0, 0x7fffff, RZ, 0xc0, !PT ;  /* 0x007fffff00ff7812 */ /* 0x000fe4000782c0ff */
[----:B------:R-:W-:-:S04]  /*07c0*/  SEL R2, RZ, 0x1, !P0 ;  /* 0x00000001ff027807 */ /* 0x000fc80004000000 */
[----:B------:R-:W-:-:S04]  /*07d0*/  IADD3 R2, PT, PT, -R2, RZ, RZ ;  /* 0x000000ff02027210 */ /* 0x000fc80007ffe1ff */
[----:B------:R-:W-:Y:S01]  /*07e0*/  ISETP.GE.AND P0, PT, R2, RZ, PT ;  /* 0x000000ff0200720c */ /* 0x000fe20003f06270 */
[----:B------:R-:W-:-:S05]  /*07f0*/  VIADD R2, R15, 0xffffff04 ;  /* 0xffffff040f027836 */ /* 0x000fca0000000000 */
[----:B------:R-:W-:-:S07]  /*0800*/  SHF.R.U32.HI R11, RZ, R2, R11 ;  /* 0x00000002ff0b7219 */ /* 0x000fce000001160b */
[----:B------:R-:W-:-:S05]  /*0810*/  @!P0 IADD3 R11, PT, PT, R11, 0x1, RZ ;  /* 0x000000010b0b8810 */ /* 0x000fca0007ffe0ff */
[----:B------:R-:W-:-:S05]  /*0820*/  @!P1 IMAD.SHL.U32 R11, R11, 0x2, RZ ;  /* 0x000000020b0b9824 */ /* 0x000fca00078e00ff */
[----:B------:R-:W-:Y:S01]  /*0830*/  LOP3.LUT R11, R11, 0x80000000, R0, 0xf8, !PT ;  /* 0x800000000b0b7812 */ /* 0x000fe200078ef800 */
[----:B------:R-:W-:Y:S06]  /*0840*/  BRA `(.L_x_48) ;  /* 0x0000000000047947 */ /* 0x000fec0003800000 */
.L_x_49:
[----:B------:R0:W1:Y:S02]  /*0850*/  MUFU.RCP R11, R0 ;  /* 0x00000000000b7308 */ /* 0x0000640000001000 */
.L_x_48:
[----:B------:R-:W-:Y:S05]  /*0860*/  BSYNC.RECONVERGENT B1 ;  /* 0x0000000000017941 */ /* 0x000fea0003800200 */
.L_x_46:
[----:B-1----:R-:W-:Y:S01]  /*0870*/  MOV R2, R11 ;  /* 0x0000000b00027202 */ /* 0x002fe20000000f00 */
[----:B------:R-:W-:-:S04]  /*0880*/  IMAD.MOV.U32 R11, RZ, RZ, 0x0 ;  /* 0x00000000ff0b7424 */ /* 0x000fc800078e00ff */
[----:B0-----:R-:W-:Y:S05]  /*0890*/  RET.REL.NODEC R10 `(Proj_funcPD3D_iso_kernel) ;  /* 0xfffffff40ad87950 */ /* 0x001fea0003c3ffff */
        .weak           $__internal_3_$__cuda_sm20_sqrt_rn_f32_slowpath
        .type           $__internal_3_$__cuda_sm20_sqrt_rn_f32_slowpath,@function
        .size           $__internal_3_$__cuda_sm20_sqrt_rn_f32_slowpath,(.L_x_124 - $__internal_3_$__cuda_sm20_sqrt_rn_f32_slowpath)
$__internal_3_$__cuda_sm20_sqrt_rn_f32_slowpath:
[----:B------:R-:W-:-:S13]  /*08a0*/  LOP3.LUT P0, RZ, R0, 0x7fffffff, RZ, 0xc0, !PT ;  /* 0x7fffffff00ff7812 */ /* 0x000fda000780c0ff */
[----:B------:R-:W-:Y:S01]  /*08b0*/  @!P0 MOV R2, R0 ;  /* 0x0000000000028202 */ /* 0x000fe20000000f00 */
[----:B------:R-:W-:Y:S06]  /*08c0*/  @!P0 BRA `(.L_x_50) ;  /* 0x0000000000408947 */ /* 0x000fec0003800000 */
[----:B------:R-:W-:-:S13]  /*08d0*/  FSETP.GEU.FTZ.AND P0, PT, R0, RZ, PT ;  /* 0x000000ff0000720b */ /* 0x000fda0003f1e000 */
[----:B------:R-:W-:Y:S01]  /*08e0*/  @!P0 IMAD.MOV.U32 R2, RZ, RZ, 0x7fffffff ;  /* 0x7fffffffff028424 */ /* 0x000fe200078e00ff */
[----:B------:R-:W-:Y:S06]  /*08f0*/  @!P0 BRA `(.L_x_50) ;  /* 0x0000000000348947 */ /* 0x000fec0003800000 */
[----:B------:R-:W-:-:S13]  /*0900*/  FSETP.GTU.FTZ.AND P0, PT, |R0|, +INF , PT ;  /* 0x7f8000000000780b */ /* 0x000fda0003f1c200 */
[----:B------:R-:W-:Y:S01]  /*0910*/  @P0 FADD.FTZ R2, R0, 1 ;  /* 0x3f80000000020421 */ /* 0x000fe20000010000 */
[----:B------:R-:W-:Y:S06]  /*0920*/  @P0 BRA `(.L_x_50) ;  /* 0x0000000000280947 */ /* 0x000fec0003800000 */
[----:B------:R-:W-:-:S13]  /*0930*/  FSETP.NEU.FTZ.AND P0, PT, |R0|, +INF , PT ;  /* 0x7f8000000000780b */ /* 0x000fda0003f1d200 */
[----:B------:R-:W-:-:S04]  /*0940*/  @P0 FFMA R10, R0, 1.84467440737095516160e+19, RZ ;  /* 0x5f800000000a0823 */ /* 0x000fc800000000ff */
[----:B------:R-:W0:Y:S02]  /*0950*/  @P0 MUFU.RSQ R11, R10 ;  /* 0x0000000a000b0308 */ /* 0x000e240000001400 */
[----:B0-----:R-:W-:Y:S01]  /*0960*/  @P0 FMUL.FTZ R13, R10, R11 ;  /* 0x0000000b0a0d0220 */ /* 0x001fe20000410000 */
[----:B------:R-:W-:-:S03]  /*0970*/  @P0 FMUL.FTZ R11, R11, 0.5 ;  /* 0x3f0000000b0b0820 */ /* 0x000fc60000410000 */
[----:B------:R-:W-:-:S04]  /*0980*/  @P0 FADD.FTZ R2, -R13, -RZ ;  /* 0x800000ff0d020221 */ /* 0x000fc80000010100 */
[----:B------:R-:W-:Y:S01]  /*0990*/  @P0 FFMA R12, R13, R2, R10 ;  /* 0x000000020d0c0223 */ /* 0x000fe2000000000a */
[----:B------:R-:W-:-:S03]  /*09a0*/  @!P0 MOV R2, R0 ;  /* 0x0000000000028202 */ /* 0x000fc60000000f00 */
[----:B------:R-:W-:-:S04]  /*09b0*/  @P0 FFMA R11, R12, R11, R13 ;  /* 0x0000000b0c0b0223 */ /* 0x000fc8000000000d */
[----:B------:R-:W-:-:S07]  /*09c0*/  @P0 FMUL.FTZ R2, R11, 2.3283064365386962891e-10 ;  /* 0x2f8000000b020820 */ /* 0x000fce0000410000 */
.L_x_50:
[----:B------:R-:W-:Y:S02]  /*09d0*/  HFMA2 R11, -RZ, RZ, 0, 0 ;  /* 0x00000000ff0b7431 */ /* 0x000fe400000001ff */
[----:B------:R-:W-:-:S04]  /*09e0*/  IMAD.MOV.U32 R10, RZ, RZ, R14 ;  /* 0x000000ffff0a7224 */ /* 0x000fc800078e000e */
[----:B------:R-:W-:Y:S05]  /*09f0*/  RET.REL.NODEC R10 `(Proj_funcPD3D_iso_kernel) ;  /* 0xfffffff40a807950 */ /* 0x000fea0003c3ffff */
.L_x_51:
        /* <DEDUP_REMOVED lines=16> */
.L_x_124:


//--------------------- .text.dualPD3D_kernel     --------------------------
	.section	.text.dualPD3D_kernel,"ax",@progbits
	.align	128
        .global         dualPD3D_kernel
        .type           dualPD3D_kernel,@function
        .size           dualPD3D_kernel,(.L_x_139 - dualPD3D_kernel)
        .other          dualPD3D_kernel,@"STO_CUDA_ENTRY STV_DEFAULT"
dualPD3D_kernel:
.text.dualPD3D_kernel:
[----:B------:R-:W-:Y:S01]  /*0000*/  LDC R1, c[0x0][0x37c] ;  /* 0x0000df00ff017b82 */ /* 0x000fe20000000800 */
[----:B------:R-:W0:Y:S01]  /*0010*/  S2R R12, SR_CTAID.X ;  /* 0x00000000000c7919 */ /* 0x000e220000002500 */
[----:B------:R-:W0:Y:S06]  /*0020*/  LDCU UR4, c[0x0][0x360] ;  /* 0x00006c00ff0477ac */ /* 0x000e2c0008000800 */
[----:B------:R-:W1:Y:S01]  /*0030*/  LDC.64 R2, c[0x0][0x3a8] ;  /* 0x0000ea00ff027b82 */ /* 0x000e620000000a00 */
[----:B------:R-:W0:Y:S01]  /*0040*/  S2R R13, SR_TID.X ;  /* 0x00000000000d7919 */ /* 0x000e220000002100 */
[----:B------:R-:W2:Y:S01]  /*0050*/  LDCU UR5, c[0x0][0x364] ;  /* 0x00006c80ff0577ac */ /* 0x000ea20008000800 */
[----:B------:R-:W2:Y:S01]  /*0060*/  S2R R15, SR_CTAID.Y ;  /* 0x00000000000f7919 */ /* 0x000ea20000002600 */
[----:B------:R-:W3:Y:S01]  /*0070*/  LDCU UR8, c[0x0][0x3a4] ;  /* 0x00007480ff0877ac */ /* 0x000ee20008000800 */
[----:B------:R-:W2:Y:S01]  /*0080*/  S2R R0, SR_TID.Y ;  /* 0x0000000000007919 */ /* 0x000ea20000002200 */
[----:B------:R-:W4:Y:S01]  /*0090*/  LDCU UR6, c[0x0][0x368] ;  /* 0x00006d00ff0677ac */ /* 0x000f220008000800 */
[----:B------:R-:W4:Y:S01]  /*00a0*/  S2R R22, SR_CTAID.Z ;  /* 0x0000000000167919 */ /* 0x000f220000002700 */
[----:B------:R-:W4:Y:S01]  /*00b0*/  S2R R5, SR_TID.Z ;  /* 0x0000000000057919 */ /* 0x000f220000002300 */
[----:B---3--:R-:W-:Y:S01]  /*00c0*/  USHF.R.S32.HI UR7, URZ, 0x1f, UR8 ;  /* 0x0000001fff077899 */ /* 0x008fe20008011408 */
[----:B0-----:R-:W-:-:S05]  /*00d0*/  IMAD R12, R12, UR4, R13 ;  /* 0x000000040c0c7c24 */ /* 0x001fca000f8e020d */
[----:B------:R-:W-:Y:S01]  /*00e0*/  ISETP.GE.U32.AND P1, PT, R12, UR8, PT ;  /* 0x000000080c007c0c */ /* 0x000fe2000bf26070 */
[----:B--2---:R-:W-:-:S05]  /*00f0*/  IMAD R15, R15, UR5, R0 ;  /* 0x000000050f0f7c24 */ /* 0x004fca000f8e0200 */
[----:B-1----:R-:W-:Y:S01]  /*0100*/  ISETP.GE.AND P0, PT, R15, R2, PT ;  /* 0x000000020f00720c */ /* 0x002fe20003f06270 */
[----:B----4-:R-:W-:-:S03]  /*0110*/  IMAD R22, R22, UR6, R5 ;  /* 0x0000000616167c24 */ /* 0x010fc6000f8e0205 */
[----:B------:R-:W-:-:S04]  /*0120*/  ISETP.GE.OR.EX P0, PT, RZ, UR7, P0, P1 ;  /* 0x00000007ff007c0c */ /* 0x000fc80008706710 */
[----:B------:R-:W-:-:S13]  /*0130*/  ISETP.GE.OR P0, PT, R22, R3, P0 ;  /* 0x000000031600720c */ /* 0x000fda0000706670 */
[----:B------:R-:W-:Y:S05]  /*0140*/  @P0 EXIT ;  /* 0x000000000000094d */ /* 0x000fea0003800000 */
[----:B------:R-:W-:Y:S02]  /*0150*/  UIADD3 UR4, UPT, UPT, UR8, -0x1, URZ ;  /* 0xffffffff08047890 */ /* 0x000fe4000fffe0ff */
[----:B------:R-:W-:Y:S01]  /*0160*/  IMAD R17, R2, UR8, RZ ;  /* 0x0000000802117c24 */ /* 0x000fe2000f8e02ff */
[----:B------:R-:W0:Y:S01]  /*0170*/  LDCU.128 UR12, c[0x0][0x380] ;  /* 0x00007000ff0c77ac */ /* 0x000e220008000c00 */
[----:B------:R-:W-:Y:S02]  /*0180*/  IMAD.MOV.U32 R13, RZ, RZ, RZ ;  /* 0x000000ffff0d7224 */ /* 0x000fe400078e00ff */
[----:B------:R-:W-:Y:S01]  /*0190*/  IMAD.MOV.U32 R14, RZ, RZ, -0x1 ;  /* 0xffffffffff0e7424 */ /* 0x000fe200078e00ff */
[----:B------:R-:W-:Y:S02]  /*01a0*/  USHF.R.S32.HI UR5, URZ, 0x1f, UR4 ;  /* 0x0000001fff057899 */ /* 0x000fe40008011404 */
[----:B------:R-:W-:Y:S01]  /*01b0*/  ISETP.NE.U32.AND P0, PT, R12, UR4, PT ;  /* 0x000000040c007c0c */ /* 0x000fe2000bf05070 */
[----:B------:R-:W-:Y:S01]  /*01c0*/  IMAD.WIDE.U32 R4, R15, UR8, R12 ;  /* 0x000000080f047c25 */ /* 0x000fe2000f8e000c */
[----:B------:R-:W-:Y:S01]  /*01d0*/  SHF.R.S32.HI R0, RZ, 0x1f, R17 ;  /* 0x0000001fff007819 */ /* 0x000fe20000011411 */
[----:B------:R-:W1:Y:S02]  /*01e0*/  LDCU UR6, c[0x0][0x3a0] ;  /* 0x00007400ff0677ac */ /* 0x000e640008000800 */
[----:B------:R-:W-:Y:S01]  /*01f0*/  IMAD.WIDE.U32 R6, R17, R22, RZ ;  /* 0x0000001611067225 */ /* 0x000fe200078e00ff */
[----:B------:R-:W-:Y:S01]  /*0200*/  ISETP.NE.AND.EX P0, PT, RZ, UR5, PT, P0 ;  /* 0x00000005ff007c0c */ /* 0x000fe2000bf05300 */
[----:B------:R-:W2:Y:S02]  /*0210*/  LDCU.64 UR10, c[0x0][0x390] ;  /* 0x00007200ff0a77ac */ /* 0x000ea40008000a00 */
[----:B------:R-:W-:Y:S01]  /*0220*/  IMAD R19, R15, UR7, RZ ;  /* 0x000000070f137c24 */ /* 0x000fe2000f8e02ff */
[----:B------:R-:W-:Y:S01]  /*0230*/  IADD3 R20, P1, PT, R4, R6, RZ ;  /* 0x0000000604147210 */ /* 0x000fe20007f3e0ff */
[----:B------:R-:W-:Y:S01]  /*0240*/  IMAD R11, R0, R22, RZ ;  /* 0x00000016000b7224 */ /* 0x000fe200078e02ff */
[----:B------:R-:W-:Y:S01]  /*0250*/  SEL R9, R14, 0x1, !P0 ;  /* 0x000000010e097807 */ /* 0x000fe20004000000 */
[----:B------:R-:W-:Y:S01]  /*0260*/  IMAD.IADD R19, R5, 0x1, R19 ;  /* 0x0000000105137824 */ /* 0x000fe200078e0213 */
[----:B------:R-:W3:Y:S01]  /*0270*/  LDCU.64 UR4, c[0x0][0x358] ;  /* 0x00006b00ff0477ac */ /* 0x000ee20008000a00 */
[----:B------:R-:W-:Y:S01]  /*0280*/  IMAD.IADD R16, R7, 0x1, R11 ;  /* 0x0000000107107824 */ /* 0x000fe200078e020b */
[----:B------:R-:W-:Y:S01]  /*0290*/  SEL R10, RZ, 0xffffffff, P0 ;  /* 0xffffffffff0a7807 */ /* 0x000fe20000000000 */
[----:B------:R-:W-:Y:S01]  /*02a0*/  IMAD.SHL.U32 R18, R20, 0x4, RZ ;  /* 0x0000000414127824 */ /* 0x000fe200078e00ff */
[----:B------:R-:W-:Y:S01]  /*02b0*/  IADD3 R9, P0, PT, R9, R20, RZ ;  /* 0x0000001409097210 */ /* 0x000fe20007f1e0ff */
[----:B------:R-:W-:-:S03]  /*02c0*/  IMAD.X R11, R16, 0x1, R19, P1 ;  /* 0x00000001100b7824 */ /* 0x000fc600008e0613 */
[C---:B0-----:R-:W-:Y:S01]  /*02d0*/  LEA R24, P1, R9.reuse, UR12, 0x2 ;  /* 0x0000000c09187c11 */ /* 0x041fe2000f8210ff */
[--C-:B------:R-:W-:Y:S01]  /*02e0*/  IMAD.X R10, R10, 0x1, R11.reuse, P0 ;  /* 0x000000010a0a7824 */ /* 0x100fe200000e060b */
[----:B------:R-:W-:Y:S02]  /*02f0*/  SHF.L.U64.HI R20, R20, 0x2, R11 ;  /* 0x0000000214147819 */ /* 0x000fe4000001020b */
[C---:B------:R-:W-:Y:S02]  /*0300*/  IADD3 R8, P0, PT, R18.reuse, UR12, RZ ;  /* 0x0000000c12087c10 */ /* 0x040fe4000ff1e0ff */
[----:B------:R-:W-:Y:S02]  /*0310*/  LEA.HI.X R25, R9, UR13, R10, 0x2, P1 ;  /* 0x0000000d09197c11 */ /* 0x000fe400088f140a */
[----:B------:R-:W-:Y:S02]  /*0320*/  IADD3 R10, P1, PT, R18, UR14, RZ ;  /* 0x0000000e120a7c10 */ /* 0x000fe4000ff3e0ff */
[C---:B------:R-:W-:Y:S01]  /*0330*/  IADD3.X R9, PT, PT, R20.reuse, UR13, RZ, P0, !PT ;  /* 0x0000000d14097c10 */ /* 0x040fe200087fe4ff */
[----:B---3--:R-:W3:Y:S01]  /*0340*/  LDG.E R24, desc[UR4][R24.64] ;  /* 0x0000000418187981 */ /* 0x008ee2000c1e1900 */
[----:B------:R-:W-:-:S03]  /*0350*/  IADD3.X R11, PT, PT, R20, UR15, RZ, P1, !PT ;  /* 0x0000000f140b7c10 */ /* 0x000fc60008ffe4ff */
[----:B------:R-:W3:Y:S04]  /*0360*/  LDG.E R13, desc[UR4][R8.64] ;  /* 0x00000004080d7981 */ /* 0x000ee8000c1e1900 */
[----:B------:R-:W1:Y:S01]  /*0370*/  LDG.E R21, desc[UR4][R10.64] ;  /* 0x000000040a157981 */ /* 0x000e62000c1e1900 */
[----:B------:R-:W-:-:S05]  /*0380*/  VIADD R2, R2, 0xffffffff ;  /* 0xffffffff02027836 */ /* 0x000fca0000000000 */
[----:B------:R-:W-:-:S04]  /*0390*/  ISETP.NE.AND P1, PT, R15, R2, PT ;  /* 0x000000020f00720c */ /* 0x000fc80003f25270 */
[----:B------:R-:W-:Y:S02]  /*03a0*/  SEL R14, R14, 0x1, !P1 ;  /* 0x000000010e0e7807 */ /* 0x000fe40004800000 */
[----:B------:R-:W-:Y:S02]  /*03b0*/  SEL R2, RZ, 0xffffffff, P1 ;  /* 0xffffffffff027807 */ /* 0x000fe40000800000 */
[----:B------:R-:W-:Y:S02]  /*03c0*/  IADD3 R23, P0, PT, R15, R14, RZ ;  /* 0x0000000e0f177210 */ /* 0x000fe40007f1e0ff */
[----:B------:R-:W-:-:S03]  /*03d0*/  IADD3 R14, P1, PT, R12, R6, RZ ;  /* 0x000000060c0e7210 */ /* 0x000fc60007f3e0ff */
[----:B------:R-:W-:Y:S02]  /*03e0*/  IMAD.X R2, RZ, RZ, R2, P0 ;  /* 0x000000ffff027224 */ /* 0x000fe400000e0602 */
[----:B------:R-:W-:Y:S02]  /*03f0*/  IMAD.X R15, RZ, RZ, R16, P1 ;  /* 0x000000ffff0f7224 */ /* 0x000fe400008e0610 */
[----:B------:R-:W-:Y:S02]  /*0400*/  IMAD R2, R2, UR8, RZ ;  /* 0x0000000802027c24 */ /* 0x000fe4000f8e02ff */
[----:B------:R-:W-:-:S04]  /*0410*/  IMAD.WIDE.U32 R14, R23, UR8, R14 ;  /* 0x00000008170e7c25 */ /* 0x000fc8000f8e000e */
[----:B------:R-:W-:Y:S01]  /*0420*/  IMAD R23, R23, UR7, R2 ;  /* 0x0000000717177c24 */ /* 0x000fe2000f8e0202 */
[----:B------:R-:W-:-:S03]  /*0430*/  LEA R12, P0, R14, UR12, 0x2 ;  /* 0x0000000c0e0c7c11 */ /* 0x000fc6000f8010ff */
[----:B------:R-:W-:Y:S02]  /*0440*/  IMAD.IADD R15, R15, 0x1, R23 ;  /* 0x000000010f0f7824 */ /* 0x000fe400078e0217 */
[----:B---3--:R-:W-:-:S03]  /*0450*/  FADD R24, R24, -R13 ;  /* 0x8000000d18187221 */ /* 0x008fc60000000000 */
[----:B------:R-:W-:Y:S02]  /*0460*/  LEA.HI.X R13, R14, UR13, R15, 0x2, P0 ;  /* 0x0000000d0e0d7c11 */ /* 0x000fe400080f140f */
[----:B--2---:R-:W-:Y:S01]  /*0470*/  IADD3 R14, P0, PT, R18, UR10, RZ ;  /* 0x0000000a120e7c10 */ /* 0x004fe2000ff1e0ff */
[----:B-1----:R-:W-:-:S03]  /*0480*/  FFMA R21, R24, UR6, R21 ;  /* 0x0000000618157c23 */ /* 0x002fc60008000015 */
[----:B------:R-:W-:Y:S02]  /*0490*/  IADD3.X R15, PT, PT, R20, UR11, RZ, P0, !PT ;  /* 0x0000000b140f7c10 */ /* 0x000fe400087fe4ff */
[----:B------:R0:W-:Y:S04]  /*04a0*/  STG.E desc[UR4][R10.64], R21 ;  /* 0x000000150a007986 */ /* 0x0001e8000c101904 */
[----:B------:R-:W2:Y:S04]  /*04b0*/  LDG.E R12, desc[UR4][R12.64] ;  /* 0x000000040c0c7981 */ /* 0x000ea8000c1e1900 */
[----:B------:R-:W2:Y:S04]  /*04c0*/  LDG.E R23, desc[UR4][R8.64] ;  /* 0x0000000408177981 */ /* 0x000ea8000c1e1900 */
[----:B------:R-:W3:Y:S01]  /*04d0*/  LDG.E R2, desc[UR4][R14.64] ;  /* 0x000000040e027981 */ /* 0x000ee2000c1e1900 */
[----:B------:R-:W-:-:S05]  /*04e0*/  VIADD R3, R3, 0xffffffff ;  /* 0xffffffff03037836 */ /* 0x000fca0000000000 */
[----:B------:R-:W-:Y:S01]  /*04f0*/  ISETP.NE.AND P0, PT, R22, R3, PT ;  /* 0x000000031600720c */ /* 0x000fe20003f05270 */
[----:B--2---:R-:W-:-:S04]  /*0500*/  FADD R23, R12, -R23 ;  /* 0x800000170c177221 */ /* 0x004fc80000000000 */
[----:B---3--:R-:W-:-:S05]  /*0510*/  FFMA R23, R23, UR6, R2 ;  /* 0x0000000617177c23 */ /* 0x008fca0008000002 */
[----:B------:R0:W-:Y:S03]  /*0520*/  STG.E desc[UR4][R14.64], R23 ;  /* 0x000000170e007986 */ /* 0x0001e6000c101904 */
[----:B------:R-:W-:Y:S05]  /*0530*/  @P0 BRA `(.L_x_52) ;  /* 0x0000000000380947 */ /* 0x000fea0003800000 */
[----:B------:R-:W1:Y:S01]  /*0540*/  LDCU.64 UR8, c[0x0][0x398] ;  /* 0x00007300ff0877ac */ /* 0x000e620008000a00 */
[----:B------:R-:W-:Y:S01]  /*0550*/  IADD3 R4, P0, P1, R4, R6, -R17 ;  /* 0x0000000604047210 */ /* 0x000fe2000791e811 */
[----:B------:R-:W2:Y:S03]  /*0560*/  LDG.E R9, desc[UR4][R8.64] ;  /* 0x0000000408097981 */ /* 0x000ea6000c1e1900 */
[----:B------:R-:W-:Y:S02]  /*0570*/  IADD3.X R19, PT, PT, R19, R16, ~R0, P0, P1 ;  /* 0x0000001013137210 */ /* 0x000fe400007e2c00 */
[----:B------:R-:W-:-:S04]  /*0580*/  LEA R2, P0, R4, UR12, 0x2 ;  /* 0x0000000c04027c11 */ /* 0x000fc8000f8010ff */
[----:B------:R-:W-:-:S05]  /*0590*/  LEA.HI.X R3, R4, UR13, R19, 0x2, P0 ;  /* 0x0000000d04037c11 */ /* 0x000fca00080f1413 */
[----:B------:R-:W2:Y:S01]  /*05a0*/  LDG.E R2, desc[UR4][R2.64] ;  /* 0x0000000402027981 */ /* 0x000ea2000c1e1900 */
[----:B-1----:R-:W-:-:S04]  /*05b0*/  IADD3 R18, P1, PT, R18, UR8, RZ ;  /* 0x0000000812127c10 */ /* 0x002fc8000ff3e0ff */
[----:B------:R-:W-:-:S05]  /*05c0*/  IADD3.X R19, PT, PT, R20, UR9, RZ, P1, !PT ;  /* 0x0000000914137c10 */ /* 0x000fca0008ffe4ff */
[----:B------:R-:W3:Y:S01]  /*05d0*/  LDG.E R5, desc[UR4][R18.64] ;  /* 0x0000000412057981 */ /* 0x000ee2000c1e1900 */
[----:B--2---:R-:W-:-:S04]  /*05e0*/  FADD R0, R2, -R9 ;  /* 0x8000000902007221 */ /* 0x004fc80000000000 */
[----:B---3--:R-:W-:-:S05]  /*05f0*/  FFMA R5, R0, UR6, R5 ;  /* 0x0000000600057c23 */ /* 0x008fca0008000005 */
[----:B------:R-:W-:Y:S01]  /*0600*/  STG.E desc[UR4][R18.64], R5 ;  /* 0x0000000512007986 */ /* 0x000fe2000c101904 */
[----:B------:R-:W-:Y:S05]  /*0610*/  EXIT ;  /* 0x000000000000794d */ /* 0x000fea0003800000 */
.L_x_52:
[----:B------:R-:W1:Y:S01]  /*0620*/  LDCU.64 UR8, c[0x0][0x398] ;  /* 0x00007300ff0877ac */ /* 0x000e620008000a00 */
[----:B------:R-:W-:-:S04]  /*0630*/  LEA R2, P0, R17, R8, 0x2 ;  /* 0x0000000811027211 */ /* 0x000fc800078010ff */
[----:B------:R-:W-:Y:S02]  /*0640*/  LEA.HI.X R3, R17, R9, R0, 0x2, P0 ;  /* 0x0000000911037211 */ /* 0x000fe400000f1400 */
[----:B------:R-:W2:Y:S04]  /*0650*/  LDG.E R9, desc[UR4][R8.64] ;  /* 0x0000000408097981 */ /* 0x000ea8000c1e1900 */
        /* <DEDUP_REMOVED lines=8> */
.L_x_53:
        /* <DEDUP_REMOVED lines=10> */
.L_x_139:


//--------------------- .text.primal_dual_for_total_variation_3D --------------------------
	.section	.text.primal_dual_for_total_variation_3D,"ax",@progbits
	.align	128
        .global         primal_dual_for_total_variation_3D
        .type           primal_dual_for_total_variation_3D,@function
        .size           primal_dual_for_total_variation_3D,(.L_x_127 - primal_dual_for_total_variation_3D)
        .other          primal_dual_for_total_variation_3D,@"STO_CUDA_ENTRY STV_DEFAULT"
primal_dual_for_total_variation_3D:
.text.primal_dual_for_total_variation_3D:
[----:B------:R-:W-:Y:S01]  /*0000*/  LDC R1, c[0x0][0x37c] ;  /* 0x0000df00ff017b82 */ /* 0x000fe20000000800 */
[----:B------:R-:W0:Y:S07]  /*0010*/  S2R R0, SR_TID.X ;  /* 0x0000000000007919 */ /* 0x000e2e0000002100 */
[----:B------:R-:W0:Y:S01]  /*0020*/  LDC R7, c[0x0][0x360] ;  /* 0x0000d800ff077b82 */ /* 0x000e220000000800 */
[----:B------:R-:W1:Y:S01]  /*0030*/  LDCU.64 UR8, c[0x0][0x3d8] ;  /* 0x00007b00ff0877ac */ /* 0x000e620008000a00 */
[----:B------:R-:W2:Y:S01]  /*0040*/  S2R R3, SR_TID.Y ;  /* 0x0000000000037919 */ /* 0x000ea20000002200 */
[----:B------:R-:W3:Y:S01]  /*0050*/  LDCU UR5, c[0x0][0x3e0] ;  /* 0x00007c00ff0577ac */ /* 0x000ee20008000800 */
[----:B------:R-:W4:Y:S04]  /*0060*/  S2R R2, SR_TID.Z ;  /* 0x0000000000027919 */ /* 0x000f280000002300 */
[----:B------:R-:W0:Y:S08]  /*0070*/  S2UR UR4, SR_CTAID.X ;  /* 0x00000000000479c3 */ /* 0x000e300000002500 */
[----:B------:R-:W2:Y:S01]  /*0080*/  S2UR UR6, SR_CTAID.Y ;  /* 0x00000000000679c3 */ /* 0x000ea20000002600 */
[----:B-1----:R-:W-:-:S07]  /*0090*/  USHF.R.S32.HI UR10, URZ, 0x1f, UR8 ;  /* 0x0000001fff0a7899 */ /* 0x002fce0008011408 */
[----:B------:R-:W2:Y:S08]  /*00a0*/  LDC R8, c[0x0][0x364] ;  /* 0x0000d900ff087b82 */ /* 0x000eb00000000800 */
[----:B------:R-:W4:Y:S01]  /*00b0*/  S2UR UR7, SR_CTAID.Z ;  /* 0x00000000000779c3 */ /* 0x000f220000002700 */
[----:B0-----:R-:W-:-:S05]  /*00c0*/  IMAD R7, R7, UR4, R0 ;  /* 0x0000000407077c24 */ /* 0x001fca000f8e0200 */
[----:B------:R-:W-:Y:S02]  /*00d0*/  ISETP.GE.U32.AND P1, PT, R7, UR8, PT ;  /* 0x0000000807007c0c */ /* 0x000fe4000bf26070 */
[----:B------:R-:W4:Y:S01]  /*00e0*/  LDC R9, c[0x0][0x368] ;  /* 0x0000da00ff097b82 */ /* 0x000f220000000800 */
[----:B--2---:R-:W-:-:S05]  /*00f0*/  IMAD R8, R8, UR6, R3 ;  /* 0x0000000608087c24 */ /* 0x004fca000f8e0203 */
[----:B------:R-:W-:-:S04]  /*0100*/  ISETP.GE.AND P0, PT, R8, UR9, PT ;  /* 0x0000000908007c0c */ /* 0x000fc8000bf06270 */
[----:B------:R-:W-:Y:S01]  /*0110*/  ISETP.GE.OR.EX P0, PT, RZ, UR10, P0, P1 ;  /* 0x0000000aff007c0c */ /* 0x000fe20008706710 */
[----:B----4-:R-:W-:-:S05]  /*0120*/  IMAD R9, R9, UR7, R2 ;  /* 0x0000000709097c24 */ /* 0x010fca000f8e0202 */
[----:B---3--:R-:W-:-:S13]  /*0130*/  ISETP.GE.OR P0, PT, R9, UR5, P0 ;  /* 0x0000000509007c0c */ /* 0x008fda0008706670 */
[----:B------:R-:W-:Y:S05]  /*0140*/  @P0 EXIT ;  /* 0x000000000000094d */ /* 0x000fea0003800000 */
[----:B------:R-:W-:Y:S02]  /*0150*/  UIADD3 UR7, UPT, UPT, UR8, -0x1, URZ ;  /* 0xffffffff08077890 */ /* 0x000fe4000fffe0ff */
[C---:B------:R-:W-:Y:S01]  /*0160*/  IMAD.WIDE.U32 R18, R8.reuse, UR8, RZ ;  /* 0x0000000808127c25 */ /* 0x040fe2000f8e00ff */
[----:B------:R-:W-:Y:S02]  /*0170*/  UIMAD UR6, UR8, UR9, URZ ;  /* 0x00000009080672a4 */ /* 0x000fe4000f8e02ff */
[----:B------:R-:W-:Y:S01]  /*0180*/  USHF.R.S32.HI UR12, URZ, 0x1f, UR7 ;  /* 0x0000001fff0c7899 */ /* 0x000fe20008011407 */
[----:B------:R-:W-:Y:S01]  /*0190*/  IMAD R3, R8, UR10, RZ ;  /* 0x0000000a08037c24 */ /* 0x000fe2000f8e02ff */
[----:B------:R-:W-:Y:S01]  /*01a0*/  USHF.R.S32.HI UR11, URZ, 0x1f, UR6 ;  /* 0x0000001fff0b7899 */ /* 0x000fe20008011406 */
[C---:B------:R-:W-:Y:S01]  /*01b0*/  ISETP.NE.U32.AND P0, PT, R7.reuse, UR7, PT ;  /* 0x0000000707007c0c */ /* 0x040fe2000bf05070 */
[----:B------:R-:W0:Y:S01]  /*01c0*/  LDCU.64 UR20, c[0x0][0x388] ;  /* 0x00007100ff1477ac */ /* 0x000e220008000a00 */
[----:B------:R-:W-:Y:S01]  /*01d0*/  IADD3 R16, P1, PT, R7, R18, RZ ;  /* 0x0000001207107210 */ /* 0x000fe20007f3e0ff */
[----:B------:R-:W-:Y:S01]  /*01e0*/  IMAD.MOV.U32 R28, RZ, RZ, -0x1 ;  /* 0xffffffffff1c7424 */ /* 0x000fe200078e00ff */
[----:B------:R-:W-:Y:S01]  /*01f0*/  ISETP.NE.AND.EX P0, PT, RZ, UR12, PT, P0 ;  /* 0x0000000cff007c0c */ /* 0x000fe2000bf05300 */
[----:B------:R-:W-:Y:S01]  /*0200*/  IMAD.IADD R10, R19, 0x1, R3 ;  /* 0x00000001130a7824 */ /* 0x000fe200078e0203 */
[----:B------:R-:W-:Y:S01]  /*0210*/  UIADD3 UR4, UPT, UPT, UR9, -0x1, URZ ;  /* 0xffffffff09047890 */ /* 0x000fe2000fffe0ff */
[----:B------:R-:W-:Y:S01]  /*0220*/  IMAD.WIDE.U32 R14, R9, UR6, RZ ;  /* 0x00000006090e7c25 */ /* 0x000fe2000f8e00ff */
[----:B------:R-:W-:Y:S01]  /*0230*/  SEL R0, R28, 0x1, !P0 ;  /* 0x000000011c007807 */ /* 0x000fe20004000000 */
[----:B------:R-:W-:-:S02]  /*0240*/  UIADD3 UR5, UPT, UPT, UR5, -0x1, URZ ;  /* 0xffffffff05057890 */ /* 0x000fc4000fffe0ff */
[----:B------:R-:W-:Y:S01]  /*0250*/  IMAD R3, R9, UR11, RZ ;  /* 0x0000000b09037c24 */ /* 0x000fe2000f8e02ff */
[----:B------:R-:W-:Y:S01]  /*0260*/  ISETP.NE.AND P3, PT, R8, UR4, PT ;  /* 0x0000000408007c0c */ /* 0x000fe2000bf65270 */
[----:B------:R-:W-:Y:S01]  /*0270*/  IMAD.X R17, RZ, RZ, R10, P1 ;  /* 0x000000ffff117224 */ /* 0x000fe200008e060a */
[----:B------:R-:W-:Y:S01]  /*0280*/  IADD3 R11, P1, PT, R16, R14, RZ ;  /* 0x0000000e100b7210 */ /* 0x000fe20007f3e0ff */
[----:B------:R-:W-:Y:S01]  /*0290*/  IMAD.IADD R12, R15, 0x1, R3 ;  /* 0x000000010f0c7824 */ /* 0x000fe200078e0203 */
[----:B------:R-:W-:Y:S01]  /*02a0*/  SEL R3, RZ, 0xffffffff, P0 ;  /* 0xffffffffff037807 */ /* 0x000fe20000000000 */
[----:B------:R-:W1:Y:S01]  /*02b0*/  LDCU.128 UR16, c[0x0][0x3a0] ;  /* 0x00007400ff1077ac */ /* 0x000e620008000c00 */
[----:B------:R-:W-:Y:S01]  /*02c0*/  IADD3 R0, P2, PT, R0, R11, RZ ;  /* 0x0000000b00007210 */ /* 0x000fe20007f5e0ff */
[----:B------:R-:W-:Y:S01]  /*02d0*/  IMAD.X R34, R12, 0x1, R17, P1 ;  /* 0x000000010c227824 */ /* 0x000fe200008e0611 */
[----:B------:R-:W-:Y:S01]  /*02e0*/  SEL R5, R28, 0x1, !P3 ;  /* 0x000000011c057807 */ /* 0x000fe20005800000 */
[----:B------:R-:W2:Y:S01]  /*02f0*/  LDCU.64 UR14, c[0x0][0x398] ;  /* 0x00007300ff0e77ac */ /* 0x000ea20008000a00 */
[----:B------:R-:W-:Y:S01]  /*0300*/  ISETP.NE.AND P1, PT, R9, UR5, PT ;  /* 0x0000000509007c0c */ /* 0x000fe2000bf25270 */
[----:B------:R-:W-:Y:S01]  /*0310*/  IMAD.X R3, R3, 0x1, R34, P2 ;  /* 0x0000000103037824 */ /* 0x000fe200010e0622 */
[----:B0-----:R-:W-:Y:S01]  /*0320*/  LEA R2, P2, R0, UR20, 0x2 ;  /* 0x0000001400027c11 */ /* 0x001fe2000f8410ff */
[----:B------:R-:W-:Y:S01]  /*0330*/  IMAD.SHL.U32 R30, R11, 0x4, RZ ;  /* 0x000000040b1e7824 */ /* 0x000fe200078e00ff */
[----:B------:R-:W-:Y:S01]  /*0340*/  SEL R4, RZ, 0xffffffff, P3 ;  /* 0xffffffffff047807 */ /* 0x000fe20001800000 */
[----:B------:R-:W0:Y:S01]  /*0350*/  LDCU UR13, c[0x0][0x3c8] ;  /* 0x00007900ff0d77ac */ /* 0x000e220008000800 */
[----:B------:R-:W-:-:S02]  /*0360*/  IADD3 R5, P4, PT, R8, R5, RZ ;  /* 0x0000000508057210 */ /* 0x000fc40007f9e0ff */
[----:B------:R-:W-:Y:S02]  /*0370*/  SEL R28, R28, 0x1, !P1 ;  /* 0x000000011c1c7807 */ /* 0x000fe40004800000 */
[----:B------:R-:W-:Y:S01]  /*0380*/  LEA.HI.X R3, R0, UR21, R3, 0x2, P2 ;  /* 0x0000001500037c11 */ /* 0x000fe200090f1403 */
[----:B------:R-:W-:Y:S01]  /*0390*/  IMAD.X R4, RZ, RZ, R4, P4 ;  /* 0x000000ffff047224 */ /* 0x000fe200020e0604 */
[----:B------:R-:W-:Y:S02]  /*03a0*/  SEL R0, RZ, 0xffffffff, P1 ;  /* 0xffffffffff007807 */ /* 0x000fe40000800000 */
[----:B------:R-:W-:Y:S01]  /*03b0*/  IADD3 R20, P2, PT, R7, R14, RZ ;  /* 0x0000000e07147210 */ /* 0x000fe20007f5e0ff */
[----:B------:R-:W-:Y:S01]  /*03c0*/  IMAD R4, R4, UR8, RZ ;  /* 0x0000000804047c24 */ /* 0x000fe2000f8e02ff */
[----:B------:R-:W-:Y:S02]  /*03d0*/  IADD3 R28, P1, PT, R9, R28, RZ ;  /* 0x0000001c091c7210 */ /* 0x000fe40007f3e0ff */
[----:B------:R-:W-:Y:S01]  /*03e0*/  IADD3.X R21, PT, PT, RZ, R12, RZ, P2, !PT ;  /* 0x0000000cff157210 */ /* 0x000fe200017fe4ff */
[----:B------:R-:W-:Y:S01]  /*03f0*/  IMAD R13, R5, UR10, R4 ;  /* 0x0000000a050d7c24 */ /* 0x000fe2000f8e0204 */
[----:B------:R-:W-:Y:S01]  /*0400*/  SHF.L.U64.HI R6, R11, 0x2, R34 ;  /* 0x000000020b067819 */ /* 0x000fe20000010222 */
[----:B------:R-:W-:Y:S01]  /*0410*/  IMAD.X R0, RZ, RZ, R0, P1 ;  /* 0x000000ffff007224 */ /* 0x000fe200008e0600 */
[C---:B-1----:R-:W-:Y:S01]  /*0420*/  IADD3 R22, P1, PT, R30.reuse, UR16, RZ ;  /* 0x000000101e167c10 */ /* 0x042fe2000ff3e0ff */
[----:B------:R-:W-:Y:S01]  /*0430*/  IMAD.WIDE.U32 R4, R5, UR8, R20 ;  /* 0x0000000805047c25 */ /* 0x000fe2000f8e0014 */
[----:B------:R-:W1:Y:S01]  /*0440*/  LDCU.64 UR8, c[0x0][0x358] ;  /* 0x00006b00ff0877ac */ /* 0x000e620008000a00 */
[----:B------:R-:W-:-:S02]  /*0450*/  IADD3 R24, P2, PT, R30, UR18, RZ ;  /* 0x000000121e187c10 */ /* 0x000fc4000ff5e0ff */
[----:B------:R-:W-:Y:S01]  /*0460*/  IMAD R23, R0, UR6, RZ ;  /* 0x0000000600177c24 */ /* 0x000fe2000f8e02ff */
[----:B------:R-:W-:Y:S01]  /*0470*/  LEA R26, P4, R4, UR20, 0x2 ;  /* 0x00000014041a7c11 */ /* 0x000fe2000f8810ff */
[----:B------:R-:W-:Y:S01]  /*0480*/  IMAD.IADD R5, R5, 0x1, R13 ;  /* 0x0000000105057824 */ /* 0x000fe200078e020d */
[----:B------:R-:W-:Y:S01]  /*0490*/  IADD3.X R25, PT, PT, R6, UR19, RZ, P2, !PT ;  /* 0x0000001306197c10 */ /* 0x000fe200097fe4ff */
[----:B------:R-:W-:Y:S01]  /*04a0*/  IMAD R31, R28, UR11, R23 ;  /* 0x0000000b1c1f7c24 */ /* 0x000fe2000f8e0217 */
[----:B------:R-:W-:Y:S01]  /*04b0*/  IADD3.X R23, PT, PT, R6, UR17, RZ, P1, !PT ;  /* 0x0000001106177c10 */ /* 0x000fe20008ffe4ff */
[----:B------:R-:W-:Y:S01]  /*04c0*/  IMAD.WIDE.U32 R28, R28, UR6, RZ ;  /* 0x000000061c1c7c25 */ /* 0x000fe2000f8e00ff */
[----:B------:R-:W-:Y:S02]  /*04d0*/  LEA.HI.X R27, R4, UR21, R5, 0x2, P4 ;  /* 0x00000015041b7c11 */ /* 0x000fe4000a0f1405 */
[----:B--2---:R-:W-:Y:S01]  /*04e0*/  IADD3 R44, P1, PT, R30, UR14, RZ ;  /* 0x0000000e1e2c7c10 */ /* 0x004fe2000ff3e0ff */
[----:B------:R-:W-:Y:S01]  /*04f0*/  IMAD.IADD R13, R29, 0x1, R31 ;  /* 0x000000011d0d7824 */ /* 0x000fe200078e021f */
[----:B------:R-:W-:Y:S01]  /*0500*/  IADD3 R0, P4, PT, R16, R28, RZ ;  /* 0x0000001c10007210 */ /* 0x000fe20007f9e0ff */
[----:B------:R-:W2:Y:S01]  /*0510*/  LDCU UR14, c[0x0][0x3e8] ;  /* 0x00007d00ff0e77ac */ /* 0x000ea20008000800 */
[----:B------:R-:W-:-:S02]  /*0520*/  IADD3 R30, P2, PT, R30, UR20, RZ ;  /* 0x000000141e1e7c10 */ /* 0x000fc4000ff5e0ff */
[----:B------:R-:W-:Y:S01]  /*0530*/  IADD3.X R45, PT, PT, R6, UR15, RZ, P1, !PT ;  /* 0x0000000f062d7c10 */ /* 0x000fe20008ffe4ff */
[----:B------:R-:W-:Y:S01]  /*0540*/  IMAD.X R5, R13, 0x1, R17, P4 ;  /* 0x000000010d057824 */ /* 0x000fe200020e0611 */
[----:B------:R-:W-:Y:S01]  /*0550*/  LEA R32, P1, R0, UR20, 0x2 ;  /* 0x0000001400207c11 */ /* 0x000fe2000f8210ff */
[----:B-1----:R-:W3:Y:S01]  /*0560*/  LDG.E R2, desc[UR8][R2.64] ;  /* 0x0000000802027981 */ /* 0x002ee2000c1e1900 */
[----:B------:R-:W-:Y:S02]  /*0570*/  IADD3.X R31, PT, PT, R6, UR21, RZ, P2, !PT ;  /* 0x00000015061f7c10 */ /* 0x000fe400097fe4ff */
[----:B------:R-:W-:Y:S01]  /*0580*/  LEA.HI.X R33, R0, UR21, R5, 0x2, P1 ;  /* 0x0000001500217c11 */ /* 0x000fe200088f1405 */
[----:B------:R-:W4:Y:S04]  /*0590*/  LDG.E R6, desc[UR8][R26.64] ;  /* 0x000000081a067981 */ /* 0x000f28000c1e1900 */
[----:B------:R-:W3:Y:S04]  /*05a0*/  LDG.E R35, desc[UR8][R30.64] ;  /* 0x000000081e237981 */ /* 0x000ee8000c1e1900 */
[----:B------:R-:W5:Y:S04]  /*05b0*/  LDG.E R36, desc[UR8][R32.64] ;  /* 0x0000000820247981 */ /* 0x000f68000c1e1900 */
[----:B------:R-:W0:Y:S04]  /*05c0*/  LDG.E R0, desc[UR8][R44.64] ;  /* 0x000000082c007981 */ /* 0x000e28000c1e1900 */
[----:B------:R-:W5:Y:S04]  /*05d0*/  LDG.E R4, desc[UR8][R22.64] ;  /* 0x0000000816047981 */ /* 0x000f68000c1e1900 */
[----:B------:R-:W5:Y:S01]  /*05e0*/  LDG.E R5, desc[UR8][R24.64] ;  /* 0x0000000818057981 */ /* 0x000f62000c1e1900 */
[----:B--2---:R-:W-:Y:S01]  /*05f0*/  UISETP.NE.AND UP0, UPT, UR14, URZ, UPT ;  /* 0x000000ff0e00728c */ /* 0x004fe2000bf05270 */
[----:B------:R-:W-:Y:S01]  /*0600*/  BSSY.RECONVERGENT B2, `(.L_x_54) ;  /* 0x000005c000027945 */ /* 0x000fe20003800200 */
[----:B---3--:R-:W-:Y:S01]  /*0610*/  FADD R3, R2, -R35 ;  /* 0x8000002302037221 */ /* 0x008fe20000000000 */
[C---:B----4-:R-:W-:Y:S01]  /*0620*/  FADD R37, -R35.reuse, R6 ;  /* 0x0000000623257221 */ /* 0x050fe20000000100 */
[----:B-----5:R-:W-:-:S02]  /*0630*/  FADD R36, -R35, R36 ;  /* 0x0000002423247221 */ /* 0x020fc40000000100 */
[----:B0-----:R-:W-:Y:S01]  /*0640*/  FFMA R0, R3, UR13, R0 ;  /* 0x0000000d03007c23 */ /* 0x001fe20008000000 */
[----:B------:R-:W-:Y:S01]  /*0650*/  FFMA R2, R37, UR13, R4 ;  /* 0x0000000d25027c23 */ /* 0x000fe20008000004 */
[----:B------:R-:W-:Y:S01]  /*0660*/  FFMA R3, R36, UR13, R5 ;  /* 0x0000000d24037c23 */ /* 0x000fe20008000005 */
[----:B------:R-:W-:Y:S06]  /*0670*/  BRA.U UP0, `(.L_x_55) ;  /* 0x0000000100907547 */ /* 0x000fec000b800000 */
[----:B------:R-:W-:-:S04]  /*0680*/  FMUL R5, R2, R2 ;  /* 0x0000000202057220 */ /* 0x000fc80000400000 */
[----:B------:R-:W-:-:S04]  /*0690*/  FFMA R4, R0, R0, R5 ;  /* 0x0000000000047223 */ /* 0x000fc80000000005 */
[----:B------:R-:W-:-:S05]  /*06a0*/  FFMA R4, R3, R3, R4 ;  /* 0x0000000303047223 */ /* 0x000fca0000000004 */
[----:B------:R-:W-:-:S13]  /*06b0*/  FSETP.GT.AND P1, PT, R4, 1, PT ;  /* 0x3f8000000400780b */ /* 0x000fda0003f24000 */
[----:B------:R-:W-:Y:S05]  /*06c0*/  @!P1 BRA `(.L_x_56) ;  /* 0x00000004003c9947 */ /* 0x000fea0003800000 */
[----:B------:R-:W-:Y:S01]  /*06d0*/  VIADD R6, R4, 0xf3000000 ;  /* 0xf300000004067836 */ /* 0x000fe20000000000 */
[----:B------:R0:W1:Y:S01]  /*06e0*/  MUFU.RSQ R5, R4 ;  /* 0x0000000400057308 */ /* 0x0000620000001400 */
[----:B------:R-:W-:Y:S03]  /*06f0*/  BSSY.RECONVERGENT B0, `(.L_x_57) ;  /* 0x000000b000007945 */ /* 0x000fe60003800200 */
[----:B------:R-:W-:-:S13]  /*0700*/  ISETP.GT.U32.AND P1, PT, R6, 0x727fffff, PT ;  /* 0x727fffff0600780c */ /* 0x000fda0003f24070 */
[----:B01----:R-:W-:Y:S05]  /*0710*/  @!P1 BRA `(.L_x_58) ;  /* 0x0000000000109947 */ /* 0x003fea0003800000 */
[----:B------:R-:W-:-:S07]  /*0720*/  MOV R6, 0x740 ;  /* 0x0000074000067802 */ /* 0x000fce0000000f00 */
[----:B------:R-:W-:Y:S05]  /*0730*/  CALL.REL.NOINC `($__internal_5_$__cuda_sm20_sqrt_rn_f32_slowpath) ;  /* 0x0000001c00b07944 */ /* 0x000fea0003c00000 */
[----:B------:R-:W-:Y:S01]  /*0740*/  MOV R37, R41 ;  /* 0x0000002900257202 */ /* 0x000fe20000000f00 */
[----:B------:R-:W-:Y:S06]  /*0750*/  BRA `(.L_x_59) ;  /* 0x0000000000107947 */ /* 0x000fec0003800000 */
.L_x_58:
[----:B------:R-:W-:Y:S01]  /*0760*/  FMUL.FTZ R37, R4, R5 ;  /* 0x0000000504257220 */ /* 0x000fe20000410000 */
[----:B------:R-:W-:-:S03]  /*0770*/  FMUL.FTZ R5, R5, 0.5 ;  /* 0x3f00000005057820 */ /* 0x000fc60000410000 */
[----:B------:R-:W-:-:S04]  /*0780*/  FFMA R4, -R37, R37, R4 ;  /* 0x0000002525047223 */ /* 0x000fc80000000104 */
[----:B------:R-:W-:-:S07]  /*0790*/  FFMA R37, R4, R5, R37 ;  /* 0x0000000504257223 */ /* 0x000fce0000000025 */
.L_x_59:
[----:B------:R-:W-:Y:S05]  /*07a0*/  BSYNC.RECONVERGENT B0 ;  /* 0x0000000000007941 */ /* 0x000fea0003800200 */
.L_x_57:
[----:B------:R-:W-:Y:S01]  /*07b0*/  VIADD R4, R37, 0x1800000 ;  /* 0x0180000025047836 */ /* 0x000fe20000000000 */
[----:B------:R-:W-:Y:S04]  /*07c0*/  BSSY.RECONVERGENT B0, `(.L_x_60) ;  /* 0x000000b000007945 */ /* 0x000fe80003800200 */
[----:B------:R-:W-:-:S04]  /*07d0*/  LOP3.LUT R4, R4, 0x7f800000, RZ, 0xc0, !PT ;  /* 0x7f80000004047812 */ /* 0x000fc800078ec0ff */
[----:B------:R-:W-:-:S13]  /*07e0*/  ISETP.GT.U32.AND P1, PT, R4, 0x1ffffff, PT ;  /* 0x01ffffff0400780c */ /* 0x000fda0003f24070 */
[----:B------:R-:W-:Y:S05]  /*07f0*/  @P1 BRA `(.L_x_61) ;  /* 0x00000000000c1947 */ /* 0x000fea0003800000 */
[----:B------:R-:W-:-:S07]  /*0800*/  MOV R36, 0x820 ;  /* 0x0000082000247802 */ /* 0x000fce0000000f00 */
[----:B------:R-:W-:Y:S05]  /*0810*/  CALL.REL.NOINC `($__internal_4_$__cuda_sm20_rcp_rn_f32_slowpath) ;  /* 0x0000001800a87944 */ /* 0x000fea0003c00000 */
[----:B------:R-:W-:Y:S05]  /*0820*/  BRA `(.L_x_62) ;  /* 0x0000000000107947 */ /* 0x000fea0003800000 */
.L_x_61:
[----:B------:R-:W0:Y:S02]  /*0830*/  MUFU.RCP R6, R37 ;  /* 0x0000002500067308 */ /* 0x000e240000001000 */
[----:B0-----:R-:W-:-:S04]  /*0840*/  FFMA R4, R6, R37, -1 ;  /* 0xbf80000006047423 */ /* 0x001fc80000000025 */
[----:B------:R-:W-:-:S04]  /*0850*/  FADD.FTZ R5, -R4, -RZ ;  /* 0x800000ff04057221 */ /* 0x000fc80000010100 */
[----:B------:R-:W-:-:S07]  /*0860*/  FFMA R6, R6, R5, R6 ;  /* 0x0000000506067223 */ /* 0x000fce0000000006 */
.L_x_62:
[----:B------:R-:W-:Y:S05]  /*0870*/  BSYNC.RECONVERGENT B0 ;  /* 0x0000000000007941 */ /* 0x000fea0003800200 */
.L_x_60:
[-C--:B------:R-:W-:Y:S01]  /*0880*/  FMUL R0, R0, R6.reuse ;  /* 0x0000000600007220 */ /* 0x080fe20000400000 */
[-C--:B------:R-:W-:Y:S01]  /*0890*/  FMUL R2, R2, R6.reuse ;  /* 0x0000000602027220 */ /* 0x080fe20000400000 */
[----:B------:R-:W-:Y:S01]  /*08a0*/  FMUL R3, R3, R6 ;  /* 0x0000000603037220 */ /* 0x000fe20000400000 */
[----:B------:R-:W-:Y:S06]  /*08b0*/  BRA `(.L_x_56) ;  /* 0x0000000000c07947 */ /* 0x000fec0003800000 */
.L_x_55:
[----:B------:R-:W-:Y:S01]  /*08c0*/  FMNMX.NAN R37, |R0|, 1, !PT ;  /* 0x3f80000000257809 */ /* 0x000fe20007820200 */
[----:B------:R-:W-:Y:S01]  /*08d0*/  BSSY.RECONVERGENT B3, `(.L_x_63) ;  /* 0x000000f000037945 */ /* 0x000fe20003800200 */
[----:B------:R-:W-:Y:S02]  /*08e0*/  FMNMX.NAN R39, |R2|, 1, !PT ;  /* 0x3f80000002277809 */ /* 0x000fe40007820200 */
[----:B------:R-:W0:Y:S01]  /*08f0*/  MUFU.RCP R4, R37 ;  /* 0x0000002500047308 */ /* 0x000e220000001000 */
[----:B------:R-:W-:-:S07]  /*0900*/  FMNMX.NAN R40, |R3|, 1, !PT ;  /* 0x3f80000003287809 */ /* 0x000fce0007820200 */
[----:B------:R-:W1:Y:S01]  /*0910*/  FCHK P1, R0, R37 ;  /* 0x0000002500007302 */ /* 0x000e620000020000 */
[----:B0-----:R-:W-:-:S04]  /*0920*/  FFMA R5, -R37, R4, 1 ;  /* 0x3f80000025057423 */ /* 0x001fc80000000104 */
[----:B------:R-:W-:-:S04]  /*0930*/  FFMA R5, R4, R5, R4 ;  /* 0x0000000504057223 */ /* 0x000fc80000000004 */
[----:B------:R-:W-:-:S04]  /*0940*/  FFMA R4, R0, R5, RZ ;  /* 0x0000000500047223 */ /* 0x000fc800000000ff */
[----:B------:R-:W-:-:S04]  /*0950*/  FFMA R6, -R37, R4, R0 ;  /* 0x0000000425067223 */ /* 0x000fc80000000100 */
[----:B------:R-:W-:Y:S01]  /*0960*/  FFMA R4, R5, R6, R4 ;  /* 0x0000000605047223 */ /* 0x000fe20000000004 */
[----:B-1----:R-:W-:Y:S06]  /*0970*/  @!P1 BRA `(.L_x_64) ;  /* 0x0000000000109947 */ /* 0x002fec0003800000 */
[----:B------:R-:W-:Y:S01]  /*0980*/  IMAD.MOV.U32 R4, RZ, RZ, R0 ;  /* 0x000000ffff047224 */ /* 0x000fe200078e0000 */
[----:B------:R-:W-:Y:S01]  /*0990*/  MOV R6, 0x9c0 ;  /* 0x000009c000067802 */ /* 0x000fe20000000f00 */
[----:B------:R-:W-:-:S07]  /*09a0*/  IMAD.MOV.U32 R5, RZ, RZ, R37 ;  /* 0x000000ffff057224 */ /* 0x000fce00078e0025 */
[----:B------:R-:W-:Y:S05]  /*09b0*/  CALL.REL.NOINC `($__internal_6_$__cuda_sm3x_div_rn_noftz_f32_slowpath) ;  /* 0x0000001c00687944 */ /* 0x000fea0003c00000 */
.L_x_64:
[----:B------:R-:W-:Y:S05]  /*09c0*/  BSYNC.RECONVERGENT B3 ;  /* 0x0000000000037941 */ /* 0x000fea0003800200 */
.L_x_63:
[----:B------:R-:W0:Y:S01]  /*09d0*/  MUFU.RCP R0, R39 ;  /* 0x0000002700007308 */ /* 0x000e220000001000 */
[----:B------:R-:W-:Y:S07]  /*09e0*/  BSSY.RECONVERGENT B3, `(.L_x_65) ;  /* 0x000000d000037945 */ /* 0x000fee0003800200 */
[----:B------:R-:W1:Y:S01]  /*09f0*/  FCHK P1, R2, R39 ;  /* 0x0000002702007302 */ /* 0x000e620000020000 */
[----:B0-----:R-:W-:-:S04]  /*0a00*/  FFMA R5, -R39, R0, 1 ;  /* 0x3f80000027057423 */ /* 0x001fc80000000100 */
[----:B------:R-:W-:Y:S01]  /*0a10*/  FFMA R5, R0, R5, R0 ;  /* 0x0000000500057223 */ /* 0x000fe20000000000 */
[----:B------:R-:W-:-:S03]  /*0a20*/  IMAD.MOV.U32 R0, RZ, RZ, R4 ;  /* 0x000000ffff007224 */ /* 0x000fc600078e0004 */
        /* <DEDUP_REMOVED lines=8> */
.L_x_66:
[----:B------:R-:W-:Y:S05]  /*0ab0*/  BSYNC.RECONVERGENT B3 ;  /* 0x0000000000037941 */ /* 0x000fea0003800200 */
.L_x_65:
[----:B------:R-:W0:Y:S01]  /*0ac0*/  MUFU.RCP R5, R40 ;  /* 0x0000002800057308 */ /* 0x000e220000001000 */
[----:B------:R-:W-:Y:S07]  /*0ad0*/  BSSY.RECONVERGENT B3, `(.L_x_67) ;  /* 0x000000d000037945 */ /* 0x000fee0003800200 */
[----:B------:R-:W1:Y:S01]  /*0ae0*/  FCHK P1, R3, R40 ;  /* 0x0000002803007302 */ /* 0x000e620000020000 */
[----:B0-----:R-:W-:-:S04]  /*0af0*/  FFMA R2, -R40, R5, 1 ;  /* 0x3f80000028027423 */ /* 0x001fc80000000105 */
[----:B------:R-:W-:Y:S01]  /*0b00*/  FFMA R6, R5, R2, R5 ;  /* 0x0000000205067223 */ /* 0x000fe20000000005 */
[----:B------:R-:W-:-:S03]  /*0b10*/  MOV R2, R4 ;  /* 0x0000000400027202 */ /* 0x000fc60000000f00 */
        /* <DEDUP_REMOVED lines=8> */
.L_x_68:
[----:B------:R-:W-:Y:S05]  /*0ba0*/  BSYNC.RECONVERGENT B3 ;  /* 0x0000000000037941 */ /* 0x000fea0003800200 */
.L_x_67:
[----:B------:R-:W-:-:S07]  /*0bb0*/  IMAD.MOV.U32 R3, RZ, RZ, R4 ;  /* 0x000000ffff037224 */ /* 0x000fce00078e0004 */
.L_x_56:
[----:B------:R-:W-:Y:S05]  /*0bc0*/  BSYNC.RECONVERGENT B2 ;  /* 0x0000000000027941 */ /* 0x000fea0003800200 */
.L_x_54:
[C---:B------:R-:W-:Y:S01]  /*0bd0*/  IADD3 R40, P2, PT, R7.reuse, -0x1, RZ ;  /* 0xffffffff07287810 */ /* 0x040fe20007f5e0ff */
[----:B------:R-:W0:Y:S01]  /*0be0*/  LDCU.64 UR14, c[0x0][0x388] ;  /* 0x00007100ff0e77ac */ /* 0x000e220008000a00 */
[----:B------:R-:W2:Y:S02]  /*0bf0*/  LDG.E R31, desc[UR8][R30.64+-0x4] ;  /* 0xfffffc081e1f7981 */ /* 0x000ea4000c1e1900 */
[----:B------:R-:W-:Y:S01]  /*0c00*/  ISETP.NE.U32.AND P1, PT, R40, UR7, PT ;  /* 0x0000000728007c0c */ /* 0x000fe2000bf25070 */
[----:B------:R-:W-:Y:S01]  /*0c10*/  IMAD.X R39, RZ, RZ, -0x1, P2 ;  /* 0xffffffffff277424 */ /* 0x000fe200010e06ff */
[----:B------:R-:W-:Y:S01]  /*0c20*/  IADD3 R5, P2, PT, R7, -0x2, RZ ;  /* 0xfffffffe07057810 */ /* 0x000fe20007f5e0ff */
[----:B------:R-:W2:Y:S01]  /*0c30*/  LDG.E R26, desc[UR8][R26.64+-0x4] ;  /* 0xfffffc081a1a7981 */ /* 0x000ea2000c1e1900 */
[----:B------:R-:W1:Y:S02]  /*0c40*/  LDCU UR7, c[0x0][0x3c8] ;  /* 0x00007900ff0777ac */ /* 0x000e640008000800 */
[----:B------:R-:W-:Y:S01]  /*0c50*/  ISETP.NE.AND.EX P1, PT, R39, UR12, PT, P1 ;  /* 0x0000000c27007c0c */ /* 0x000fe2000bf25310 */
[----:B------:R-:W-:Y:S01]  /*0c60*/  IMAD.X R37, RZ, RZ, -0x1, P2 ;  /* 0xffffffffff257424 */ /* 0x000fe200010e06ff */
[----:B------:R-:W3:Y:S02]  /*0c70*/  LDG.E R32, desc[UR8][R32.64+-0x4] ;  /* 0xfffffc0820207981 */ /* 0x000ee4000c1e1900 */
[----:B------:R-:W-:-:S02]  /*0c80*/  SEL R4, R5, R18, !P1 ;  /* 0x0000001205047207 */ /* 0x000fc40004800000 */
[----:B------:R-:W-:Y:S01]  /*0c90*/  SEL R5, R18, R7, !P1 ;  /* 0x0000000712057207 */ /* 0x000fe20004800000 */
[----:B------:R-:W1:Y:S01]  /*0ca0*/  LDG.E R22, desc[UR8][R22.64+-0x4] ;  /* 0xfffffc0816167981 */ /* 0x000e62000c1e1900 */
[----:B------:R-:W-:Y:S02]  /*0cb0*/  SEL R6, R37, R10, !P1 ;  /* 0x0000000a25067207 */ /* 0x000fe40004800000 */
[----:B------:R-:W-:Y:S01]  /*0cc0*/  IADD3 R5, P2, P4, R5, R4, R14 ;  /* 0x0000000405057210 */ /* 0x000fe20007c5e00e */
[----:B------:R-:W4:Y:S01]  /*0cd0*/  LDG.E R24, desc[UR8][R24.64+-0x4] ;  /* 0xfffffc0818187981 */ /* 0x000f22000c1e1900 */
[----:B------:R-:W-:Y:S02]  /*0ce0*/  SEL R37, R10, RZ, !P1 ;  /* 0x000000ff0a257207 */ /* 0x000fe40004800000 */
[----:B0-----:R-:W-:Y:S01]  /*0cf0*/  LEA R4, P1, R5, UR14, 0x2 ;  /* 0x0000000e05047c11 */ /* 0x001fe2000f8210ff */
[----:B------:R-:W5:Y:S01]  /*0d00*/  LDG.E R44, desc[UR8][R44.64+-0x4] ;  /* 0xfffffc082c2c7981 */ /* 0x000f62000c1e1900 */
[----:B------:R-:W-:-:S04]  /*0d10*/  IADD3.X R6, PT, PT, R37, R6, R12, P2, P4 ;  /* 0x0000000625067210 */ /* 0x000fc800017e840c */
[----:B------:R-:W-:-:S05]  /*0d20*/  LEA.HI.X R5, R5, UR15, R6, 0x2, P1 ;  /* 0x0000000f05057c11 */ /* 0x000fca00088f1406 */
[----:B------:R-:W5:Y:S01]  /*0d30*/  LDG.E R4, desc[UR8][R4.64] ;  /* 0x0000000804047981 */ /* 0x000f62000c1e1900 */
[----:B------:R-:W-:Y:S01]  /*0d40*/  BSSY.RECONVERGENT B2, `(.L_x_69) ;  /* 0x000003a000027945 */ /* 0x000fe20003800200 */
[C---:B--2---:R-:W-:Y:S01]  /*0d50*/  FADD R41, -R31.reuse, R26 ;  /* 0x0000001a1f297221 */ /* 0x044fe20000000100 */
[----:B---3--:R-:W-:-:S03]  /*0d60*/  FADD R43, -R31, R32 ;  /* 0x000000201f2b7221 */ /* 0x008fc60000000100 */
[----:B-1----:R-:W-:Y:S01]  /*0d70*/  FFMA R41, R41, UR7, R22 ;  /* 0x0000000729297c23 */ /* 0x002fe20008000016 */
[----:B----4-:R-:W-:Y:S01]  /*0d80*/  FFMA R43, R43, UR7, R24 ;  /* 0x000000072b2b7c23 */ /* 0x010fe20008000018 */
[----:B-----5:R-:W-:-:S04]  /*0d90*/  FADD R37, R4, -R31 ;  /* 0x8000001f04257221 */ /* 0x020fc80000000000 */
        /* <DEDUP_REMOVED lines=16> */
.L_x_73:
[----:B------:R-:W-:Y:S01]  /*0ea0*/  FMUL.FTZ R37, R4, R5 ;  /* 0x0000000504257220 */ /* 0x000fe20000410000 */
[----:B------:R-:W-:-:S03]  /*0eb0*/  FMUL.FTZ R5, R5, 0.5 ;  /* 0x3f00000005057820 */ /* 0x000fc60000410000 */
[----:B------:R-:W-:-:S04]  /*0ec0*/  FFMA R4, -R37, R37, R4 ;  /* 0x0000002525047223 */ /* 0x000fc80000000104 */
[----:B------:R-:W-:-:S07]  /*0ed0*/  FFMA R37, R4, R5, R37 ;  /* 0x0000000504257223 */ /* 0x000fce0000000025 */
.L_x_74:
[----:B------:R-:W-:Y:S05]  /*0ee0*/  BSYNC.RECONVERGENT B0 ;  /* 0x0000000000007941 */ /* 0x000fea0003800200 */
.L_x_72:
        /* <DEDUP_REMOVED lines=8> */
.L_x_76:
[----:B------:R-:W0:Y:S02]  /*0f70*/  MUFU.RCP R6, R37 ;  /* 0x0000002500067308 */ /* 0x000e240000001000 */
[----:B0-----:R-:W-:-:S04]  /*0f80*/  FFMA R4, R6, R37, -1 ;  /* 0xbf80000006047423 */ /* 0x001fc80000000025 */
[----:B------:R-:W-:-:S04]  /*0f90*/  FADD.FTZ R5, -R4, -RZ ;  /* 0x800000ff04057221 */ /* 0x000fc80000010100 */
[----:B------:R-:W-:-:S07]  /*0fa0*/  FFMA R6, R6, R5, R6 ;  /* 0x0000000506067223 */ /* 0x000fce0000000006 */
.L_x_77:
[----:B------:R-:W-:Y:S05]  /*0fb0*/  BSYNC.RECONVERGENT B0 ;  /* 0x0000000000007941 */ /* 0x000fea0003800200 */
.L_x_75:
[----:B------:R-:W-:Y:S01]  /*0fc0*/  FMUL R27, R27, R6 ;  /* 0x000000061b1b7220 */ /* 0x000fe20000400000 */
[----:B------:R-:W-:Y:S06]  /*0fd0*/  BRA `(.L_x_71) ;  /* 0x0000000000407947 */ /* 0x000fec0003800000 */
.L_x_70:
[----:B------:R-:W-:Y:S01]  /*0fe0*/  FMNMX.NAN R22, |R27|, 1, !PT ;  /* 0x3f8000001b167809 */ /* 0x000fe20007820200 */
[----:B------:R-:W-:Y:S03]  /*0ff0*/  BSSY.RECONVERGENT B3, `(.L_x_78) ;  /* 0x000000d000037945 */ /* 0x000fe60003800200 */
[----:B------:R-:W0:Y:S08]  /*1000*/  MUFU.RCP R4, R22 ;  /* 0x0000001600047308 */ /* 0x000e300000001000 */
        /* <DEDUP_REMOVED lines=11> */
.L_x_79:
[----:B------:R-:W-:Y:S05]  /*10c0*/  BSYNC.RECONVERGENT B3 ;  /* 0x0000000000037941 */ /* 0x000fea0003800200 */
.L_x_78:
[----:B------:R-:W-:-:S07]  /*10d0*/  IMAD.MOV.U32 R27, RZ, RZ, R4 ;  /* 0x000000ffff1b7224 */ /* 0x000fce00078e0004 */
.L_x_71:
[----:B------:R-:W-:Y:S05]  /*10e0*/  BSYNC.RECONVERGENT B2 ;  /* 0x0000000000027941 */ /* 0x000fea0003800200 */
.L_x_69:
[----:B------:R-:W0:Y:S01]  /*10f0*/  LDCU UR7, c[0x0][0x3d8] ;  /* 0x00007b00ff0777ac */ /* 0x000e220008000800 */
[----:B------:R-:W-:Y:S02]  /*1100*/  IADD3 R23, P1, PT, R7, 0x1, RZ ;  /* 0x0000000107177810 */ /* 0x000fe40007f3e0ff */
[----:B------:R-:W-:Y:S01]  /*1110*/  IADD3 R22, P6, PT, R8, -0x1, RZ ;  /* 0xffffffff08167810 */ /* 0x000fe20007fde0ff */
[----:B------:R-:W1:Y:S01]  /*1120*/  LDCU.64 UR14, c[0x0][0x388] ;  /* 0x00007100ff0e77ac */ /* 0x000e620008000a00 */
[----:B------:R-:W-:Y:S01]  /*1130*/  SEL R23, R40, R23, !P0 ;  /* 0x0000001728177207 */ /* 0x000fe20004000000 */
[----:B------:R-:W-:Y:S01]  /*1140*/  IMAD.X R4, RZ, RZ, RZ, P1 ;  /* 0x000000ffff047224 */ /* 0x000fe200008e06ff */
[----:B------:R-:W-:Y:S01]  /*1150*/  IADD3 R29, P1, PT, R8, -0x2, RZ ;  /* 0xfffffffe081d7810 */ /* 0x000fe20007f3e0ff */
[----:B------:R-:W2:Y:S01]  /*1160*/  LDCU.128 UR16, c[0x0][0x3a0] ;  /* 0x00007400ff1077ac */ /* 0x000ea20008000c00 */
[----:B------:R-:W-:Y:S02]  /*1170*/  IMAD.X R24, RZ, RZ, -0x1, P6 ;  /* 0xffffffffff187424 */ /* 0x000fe400030e06ff */
[----:B------:R-:W-:Y:S01]  /*1180*/  IADD3.X R25, PT, PT, RZ, -0x1, RZ, P1, !PT ;  /* 0xffffffffff197810 */ /* 0x000fe20000ffe4ff */
[----:B------:R-:W3:Y:S01]  /*1190*/  LDCU.64 UR12, c[0x0][0x398] ;  /* 0x00007300ff0c77ac */ /* 0x000ee20008000a00 */
[----:B------:R-:W-:-:S02]  /*11a0*/  SEL R39, R39, R4, !P0 ;  /* 0x0000000427277207 */ /* 0x000fc40004000000 */
[----:B------:R-:W-:Y:S01]  /*11b0*/  ISETP.NE.U32.AND P0, PT, R22, UR4, PT ;  /* 0x0000000416007c0c */ /* 0x000fe2000bf05070 */
[----:B------:R-:W4:Y:S01]  /*11c0*/  LDCU UR4, c[0x0][0x3c8] ;  /* 0x00007900ff0477ac */ /* 0x000f220008000800 */
[----:B0-----:R-:W-:Y:S02]  /*11d0*/  IADD3 R31, P5, PT, R18, -UR7, RZ ;  /* 0x80000007121f7c10 */ /* 0x001fe4000ffbe0ff */
[----:B------:R-:W-:Y:S02]  /*11e0*/  ISETP.NE.AND.EX P0, PT, R24, RZ, PT, P0 ;  /* 0x000000ff1800720c */ /* 0x000fe40003f05300 */
[----:B------:R-:W-:Y:S02]  /*11f0*/  IADD3 R28, P4, P2, R28, R31, R7 ;  /* 0x0000001f1c1c7210 */ /* 0x000fe40007a9e007 */
[----:B------:R-:W-:Y:S02]  /*1200*/  IADD3.X R26, PT, PT, R10, ~UR10, RZ, P5, !PT ;  /* 0x8000000a0a1a7c10 */ /* 0x000fe4000affe4ff */
[----:B------:R-:W-:-:S02]  /*1210*/  IADD3 R30, P1, PT, R31, R20, RZ ;  /* 0x000000141f1e7210 */ /* 0x000fc40007f3e0ff */
[----:B------:R-:W-:Y:S02]  /*1220*/  IADD3 R5, P5, P6, R14, R23, R31 ;  /* 0x000000170e057210 */ /* 0x000fe40007ebe01f */
[----:B------:R-:W-:Y:S01]  /*1230*/  IADD3.X R13, PT, PT, R13, R26, RZ, P4, P2 ;  /* 0x0000001a0d0d7210 */ /* 0x000fe200027e44ff */
[----:B------:R-:W-:Y:S01]  /*1240*/  IMAD.X R31, R26, 0x1, R21, P1 ;  /* 0x000000011a1f7824 */ /* 0x000fe200008e0615 */
[----:B------:R-:W-:Y:S02]  /*1250*/  IADD3.X R6, PT, PT, R12, R39, R26, P5, P6 ;  /* 0x000000270c067210 */ /* 0x000fe40002fec41a */
[C---:B-1----:R-:W-:Y:S02]  /*1260*/  LEA R42, P2, R5.reuse, UR14, 0x2 ;  /* 0x0000000e052a7c11 */ /* 0x042fe4000f8410ff */
[----:B------:R-:W-:Y:S02]  /*1270*/  LEA R4, P4, R28, UR14, 0x2 ;  /* 0x0000000e1c047c11 */ /* 0x000fe4000f8810ff */
[----:B------:R-:W-:-:S02]  /*1280*/  LEA.HI.X R43, R5, UR15, R6, 0x2, P2 ;  /* 0x0000000f052b7c11 */ /* 0x000fc400090f1406 */
[C---:B------:R-:W-:Y:S01]  /*1290*/  SHF.L.U64.HI R6, R30.reuse, 0x2, R31 ;  /* 0x000000021e067819 */ /* 0x040fe2000001021f */
[----:B------:R-:W-:Y:S01]  /*12a0*/  IMAD.SHL.U32 R30, R30, 0x4, RZ ;  /* 0x000000041e1e7824 */ /* 0x000fe200078e00ff */
[----:B------:R-:W-:Y:S01]  /*12b0*/  SEL R25, R25, RZ, !P0 ;  /* 0x000000ff19197207 */ /* 0x000fe20004000000 */
[----:B------:R-:W5:Y:S01]  /*12c0*/  LDG.E R42, desc[UR8][R42.64] ;  /* 0x000000082a2a7981 */ /* 0x000f62000c1e1900 */
[----:B------:R-:W-:Y:S02]  /*12d0*/  LEA.HI.X R5, R28, UR15, R13, 0x2, P4 ;  /* 0x0000000f1c057c11 */ /* 0x000fe4000a0f140d */
[----:B------:R-:W-:Y:S01]  /*12e0*/  SEL R13, R29, R8, !P0 ;  /* 0x000000081d0d7207 */ /* 0x000fe20004000000 */
[----:B------:R-:W-:Y:S01]  /*12f0*/  IMAD R26, R25, UR7, RZ ;  /* 0x00000007191a7c24 */ /* 0x000fe2000f8e02ff */
[C---:B--2---:R-:W-:Y:S01]  /*1300*/  IADD3 R36, P0, PT, R30.reuse, UR16, RZ ;  /* 0x000000101e247c10 */ /* 0x044fe2000ff1e0ff */
[----:B------:R-:W2:Y:S01]  /*1310*/  LDG.E R4, desc[UR8][R4.64] ;  /* 0x0000000804047981 */ /* 0x000ea2000c1e1900 */
[----:B------:R-:W-:Y:S01]  /*1320*/  IADD3 R32, P1, PT, R30, UR18, RZ ;  /* 0x000000121e207c10 */ /* 0x000fe2000ff3e0ff */
[----:B------:R-:W-:Y:S01]  /*1330*/  IMAD.WIDE.U32 R20, R13, UR7, R20 ;  /* 0x000000070d147c25 */ /* 0x000fe2000f8e0014 */
[----:B------:R-:W-:-:S02]  /*1340*/  IADD3.X R37, PT, PT, R6, UR17, RZ, P0, !PT ;  /* 0x0000001106257c10 */ /* 0x000fc400087fe4ff */
[----:B---3--:R-:W-:Y:S01]  /*1350*/  IADD3 R40, P0, PT, R30, UR12, RZ ;  /* 0x0000000c1e287c10 */ /* 0x008fe2000ff1e0ff */
[----:B------:R-:W-:Y:S01]  /*1360*/  IMAD R13, R13, UR10, R26 ;  /* 0x0000000a0d0d7c24 */ /* 0x000fe2000f8e021a */
[----:B------:R-:W-:Y:S01]  /*1370*/  IADD3.X R33, PT, PT, R6, UR19, RZ, P1, !PT ;  /* 0x0000001306217c10 */ /* 0x000fe20008ffe4ff */
[----:B------:R-:W3:Y:S01]  /*1380*/  LDG.E R36, desc[UR8][R36.64] ;  /* 0x0000000824247981 */ /* 0x000ee2000c1e1900 */
[----:B------:R-:W-:Y:S01]  /*1390*/  IADD3 R30, P1, PT, R30, UR14, RZ ;  /* 0x0000000e1e1e7c10 */ /* 0x000fe2000ff3e0ff */
[----:B------:R-:W-:Y:S01]  /*13a0*/  IMAD.IADD R13, R21, 0x1, R13 ;  /* 0x00000001150d7824 */ /* 0x000fe200078e020d */
[----:B------:R-:W-:Y:S01]  /*13b0*/  IADD3.X R41, PT, PT, R6, UR13, RZ, P0, !PT ;  /* 0x0000000d06297c10 */ /* 0x000fe200087fe4ff */
[----:B------:R-:W3:Y:S01]  /*13c0*/  LDG.E R32, desc[UR8][R32.64] ;  /* 0x0000000820207981 */ /* 0x000ee2000c1e1900 */
[----:B------:R-:W-:Y:S02]  /*13d0*/  LEA R28, P0, R20, UR14, 0x2 ;  /* 0x0000000e141c7c11 */ /* 0x000fe4000f8010ff */
[----:B------:R-:W-:Y:S01]  /*13e0*/  IADD3.X R31, PT, PT, R6, UR15, RZ, P1, !PT ;  /* 0x0000000f061f7c10 */ /* 0x000fe20008ffe4ff */
[----:B------:R-:W4:Y:S01]  /*13f0*/  LDG.E R40, desc[UR8][R40.64] ;  /* 0x0000000828287981 */ /* 0x000f22000c1e1900 */
[----:B------:R-:W-:-:S04]  /*1400*/  LEA.HI.X R29, R20, UR15, R13, 0x2, P0 ;  /* 0x0000000f141d7c11 */ /* 0x000fc800080f140d */
[----:B------:R-:W5:Y:S04]  /*1410*/  LDG.E R31, desc[UR8][R30.64] ;  /* 0x000000081e1f7981 */ /* 0x000f68000c1e1900 */
[----:B------:R-:W3:Y:S01]  /*1420*/  LDG.E R28, desc[UR8][R28.64] ;  /* 0x000000081c1c7981 */ /* 0x000ee2000c1e1900 */
[----:B------:R-:W-:Y:S01]  /*1430*/  BSSY.RECONVERGENT B2, `(.L_x_80) ;  /* 0x000003a000027945 */ /* 0x000fe20003800200 */
[----:B-----5:R-:W-:Y:S01]  /*1440*/  FADD R13, R42, -R31 ;  /* 0x8000001f2a0d7221 */ /* 0x020fe20000000000 */
[C---:B--2---:R-:W-:Y:S01]  /*1450*/  FADD R25, -R31.reuse, R4 ;  /* 0x000000041f197221 */ /* 0x044fe20000000100 */
[----:B---3--:R-:W-:Y:S02]  /*1460*/  FADD R21, -R31, R28 ;  /* 0x0000001c1f157221 */ /* 0x008fe40000000100 */
[----:B----4-:R-:W-:Y:S01]  /*1470*/  FFMA R4, R13, UR4, R40 ;  /* 0x000000040d047c23 */ /* 0x010fe20008000028 */
        /* <DEDUP_REMOVED lines=15> */
[----:B------:R-:W-:Y:S01]  /*1570*/  IMAD.MOV.U32 R37, RZ, RZ, R41 ;  /* 0x000000ffff257224 */ /* 0x000fe200078e0029 */
[----:B------:R-:W-:Y:S06]  /*1580*/  BRA `(.L_x_85) ;  /* 0x0000000000107947 */ /* 0x000fec0003800000 */
.L_x_84:
[----:B------:R-:W-:Y:S01]  /*1590*/  FMUL.FTZ R37, R4, R5 ;  /* 0x0000000504257220 */ /* 0x000fe20000410000 */
[----:B------:R-:W-:-:S03]  /*15a0*/  FMUL.FTZ R5, R5, 0.5 ;  /* 0x3f00000005057820 */ /* 0x000fc60000410000 */
[----:B------:R-:W-:-:S04]  /*15b0*/  FFMA R4, -R37, R37, R4 ;  /* 0x0000002525047223 */ /* 0x000fc80000000104 */
[----:B------:R-:W-:-:S07]  /*15c0*/  FFMA R37, R4, R5, R37 ;  /* 0x0000000504257223 */ /* 0x000fce0000000025 */
.L_x_85:
[----:B------:R-:W-:Y:S05]  /*15d0*/  BSYNC.RECONVERGENT B0 ;  /* 0x0000000000007941 */ /* 0x000fea0003800200 */
.L_x_83:
        /* <DEDUP_REMOVED lines=8> */
.L_x_87:
[----:B------:R-:W0:Y:S02]  /*1660*/  MUFU.RCP R6, R37 ;  /* 0x0000002500067308 */ /* 0x000e240000001000 */
[----:B0-----:R-:W-:-:S04]  /*1670*/  FFMA R4, R6, R37, -1 ;  /* 0xbf80000006047423 */ /* 0x001fc80000000025 */
[----:B------:R-:W-:-:S04]  /*1680*/  FADD.FTZ R5, -R4, -RZ ;  /* 0x800000ff04057221 */ /* 0x000fc80000010100 */
[----:B------:R-:W-:-:S07]  /*1690*/  FFMA R6, R6, R5, R6 ;  /* 0x0000000506067223 */ /* 0x000fce0000000006 */
.L_x_88:
[----:B------:R-:W-:Y:S05]  /*16a0*/  BSYNC.RECONVERGENT B0 ;  /* 0x0000000000007941 */ /* 0x000fea0003800200 */
.L_x_86:
[----:B------:R-:W-:Y:S01]  /*16b0*/  FMUL R13, R13, R6 ;  /* 0x000000060d0d7220 */ /* 0x000fe20000400000 */
[----:B------:R-:W-:Y:S06]  /*16c0*/  BRA `(.L_x_82) ;  /* 0x0000000000407947 */ /* 0x000fec0003800000 */
.L_x_81:
        /* <DEDUP_REMOVED lines=10> */
[----:B------:R-:W-:Y:S01]  /*1770*/  MOV R4, R13 ;  /* 0x0000000d00047202 */ /* 0x000fe20000000f00 */
[----:B------:R-:W-:Y:S01]  /*1780*/  IMAD.MOV.U32 R5, RZ, RZ, R20 ;  /* 0x000000ffff057224 */ /* 0x000fe200078e0014 */
[----:B------:R-:W-:-:S07]  /*1790*/  MOV R6, 0x17b0 ;  /* 0x000017b000067802 */ /* 0x000fce0000000f00 */
[----:B------:R-:W-:Y:S05]  /*17a0*/  CALL.REL.NOINC `($__internal_6_$__cuda_sm3x_div_rn_noftz_f32_slowpath) ;  /* 0x0000000c00ec7944 */ /* 0x000fea0003c00000 */
.L_x_90:
[----:B------:R-:W-:Y:S05]  /*17b0*/  BSYNC.RECONVERGENT B3 ;  /* 0x0000000000037941 */ /* 0x000fea0003800200 */
.L_x_89:
[----:B------:R-:W-:-:S07]  /*17c0*/  IMAD.MOV.U32 R13, RZ, RZ, R4 ;  /* 0x000000ffff0d7224 */ /* 0x000fce00078e0004 */
.L_x_82:
[----:B------:R-:W-:Y:S05]  /*17d0*/  BSYNC.RECONVERGENT B2 ;  /* 0x0000000000027941 */ /* 0x000fea0003800200 */
.L_x_80:
[----:B------:R-:W0:Y:S01]  /*17e0*/  LDCU.64 UR16, c[0x0][0x388] ;  /* 0x00007100ff1077ac */ /* 0x000e220008000a00 */
[----:B------:R-:W-:Y:S02]  /*17f0*/  IADD3 R14, P0, PT, R14, -UR6, RZ ;  /* 0x800000060e0e7c10 */ /* 0x000fe4000ff1e0ff */
[----:B------:R-:W-:Y:S01]  /*1800*/  IADD3 R4, P1, PT, R9, -0x1, RZ ;  /* 0xffffffff09047810 */ /* 0x000fe20007f3e0ff */
[----:B------:R-:W1:Y:S01]  /*1810*/  LDCU UR7, c[0x0][0x3d8] ;  /* 0x00007b00ff0777ac */ /* 0x000e620008000800 */
[----:B------:R-:W-:Y:S02]  /*1820*/  IADD3 R18, P2, P4, R14, R23, R18 ;  /* 0x000000170e127210 */ /* 0x000fe40007c5e012 */
[----:B------:R-:W-:Y:S01]  /*1830*/  IADD3.X R19, PT, PT, R12, ~UR11, RZ, P0, !PT ;  /* 0x8000000b0c137c10 */ /* 0x000fe200087fe4ff */
[----:B------:R-:W2:Y:S01]  /*1840*/  LDCU.128 UR12, c[0x0][0x3a0] ;  /* 0x00007400ff0c77ac */ /* 0x000ea20008000c00 */
[----:B------:R-:W-:Y:S02]  /*1850*/  IADD3 R5, P5, PT, R8, 0x1, RZ ;  /* 0x0000000108057810 */ /* 0x000fe40007fbe0ff */
[----:B------:R-:W-:-:S02]  /*1860*/  IADD3.X R39, PT, PT, R19, R39, R10, P2, P4 ;  /* 0x0000002713277210 */ /* 0x000fc400017e840a */
[----:B------:R-:W-:Y:S01]  /*1870*/  ISETP.NE.U32.AND P0, PT, R4, UR5, PT ;  /* 0x0000000504007c0c */ /* 0x000fe2000bf05070 */
[----:B------:R-:W3:Y:S01]  /*1880*/  LDCU.64 UR4, c[0x0][0x398] ;  /* 0x00007300ff0477ac */ /* 0x000ee20008000a00 */
[----:B------:R-:W-:Y:S01]  /*1890*/  IMAD.X R15, RZ, RZ, RZ, P5 ;  /* 0x000000ffff0f7224 */ /* 0x000fe200028e06ff */
[----:B------:R-:W-:Y:S01]  /*18a0*/  SEL R5, R22, R5, !P3 ;  /* 0x0000000516057207 */ /* 0x000fe20005800000 */
[----:B------:R-:W-:Y:S01]  /*18b0*/  IMAD.X R4, RZ, RZ, -0x1, P1 ;  /* 0xffffffffff047424 */ /* 0x000fe200008e06ff */
[----:B0-----:R-:W-:Y:S02]  /*18c0*/  LEA R30, P2, R18, UR16, 0x2 ;  /* 0x00000010121e7c11 */ /* 0x001fe4000f8410ff */
[----:B------:R-:W-:Y:S02]  /*18d0*/  IADD3 R6, P1, PT, R14, R16, RZ ;  /* 0x000000100e067210 */ /* 0x000fe40007f3e0ff */
[----:B------:R-:W-:Y:S02]  /*18e0*/  LEA.HI.X R31, R18, UR17, R39, 0x2, P2 ;  /* 0x00000011121f7c11 */ /* 0x000fe400090f1427 */
[----:B------:R-:W-:Y:S01]  /*18f0*/  IADD3 R12, P2, PT, R9, -0x2, RZ ;  /* 0xfffffffe090c7810 */ /* 0x000fe20007f5e0ff */
[----:B------:R-:W-:Y:S01]  /*1900*/  IMAD.SHL.U32 R22, R6, 0x4, RZ ;  /* 0x0000000406167824 */ /* 0x000fe200078e00ff */
[----:B------:R-:W-:Y:S01]  /*1910*/  SEL R24, R24, R15, !P3 ;  /* 0x0000000f18187207 */ /* 0x000fe20005800000 */
[----:B------:R-:W-:Y:S01]  /*1920*/  IMAD.X R15, R19, 0x1, R17, P1 ;  /* 0x00000001130f7824 */ /* 0x000fe200008e0611 */
[----:B------:R-:W-:Y:S01]  /*1930*/  ISETP.NE.AND.EX P0, PT, R4, RZ, PT, P0 ;  /* 0x000000ff0400720c */ /* 0x000fe20003f05300 */
[----:B------:R-:W-:Y:S01]  /*1940*/  IMAD.X R10, RZ, RZ, -0x1, P2 ;  /* 0xffffffffff0a7424 */ /* 0x000fe200010e06ff */
[----:B------:R-:W-:Y:S01]  /*1950*/  IADD3 R18, P1, PT, R7, R14, RZ ;  /* 0x0000000e07127210 */ /* 0x000fe20007f3e0ff */
[----:B-1----:R-:W-:Y:S01]  /*1960*/  IMAD R24, R24, UR7, RZ ;  /* 0x0000000718187c24 */ /* 0x002fe2000f8e02ff */
[----:B------:R-:W-:Y:S01]  /*1970*/  SEL R21, R12, R9, !P0 ;  /* 0x000000090c157207 */ /* 0x000fe20004000000 */
[----:B------:R-:W4:Y:S01]  /*1980*/  LDG.E R30, desc[UR8][R30.64] ;  /* 0x000000081e1e7981 */ /* 0x000f22000c1e1900 */
[----:B------:R-:W-:Y:S01]  /*1990*/  SEL R10, R10, RZ, !P0 ;  /* 0x000000ff0a0a7207 */ /* 0x000fe20004000000 */
[----:B------:R-:W-:Y:S01]  /*19a0*/  IMAD R23, R5, UR10, R24 ;  /* 0x0000000a05177c24 */ /* 0x000fe2000f8e0218 */
[----:B------:R-:W-:-:S02]  /*19b0*/  IADD3.X R19, PT, PT, RZ, R19, RZ, P1, !PT ;  /* 0x00000013ff137210 */ /* 0x000fc40000ffe4ff */
[----:B------:R-:W-:Y:S01]  /*19c0*/  SHF.L.U64.HI R6, R6, 0x2, R15 ;  /* 0x0000000206067819 */ /* 0x000fe2000001020f */
[----:B------:R-:W-:Y:S01]  /*19d0*/  IMAD R10, R10, UR6, RZ ;  /* 0x000000060a0a7c24 */ /* 0x000fe2000f8e02ff */
[C---:B--2---:R-:W-:Y:S01]  /*19e0*/  IADD3 R4, P1, PT, R22.reuse, UR12, RZ ;  /* 0x0000000c16047c10 */ /* 0x044fe2000ff3e0ff */
[----:B------:R-:W-:Y:S01]  /*19f0*/  IMAD.WIDE.U32 R18, R5, UR7, R18 ;  /* 0x0000000705127c25 */ /* 0x000fe2000f8e0012 */
[----:B------:R-:W-:Y:S02]  /*1a00*/  IADD3 R14, P2, PT, R22, UR14, RZ ;  /* 0x0000000e160e7c10 */ /* 0x000fe4000ff5e0ff */
[----:B------:R-:W-:Y:S01]  /*1a10*/  IADD3.X R5, PT, PT, R6, UR13, RZ, P1, !PT ;  /* 0x0000000d06057c10 */ /* 0x000fe20008ffe4ff */
[C---:B------:R-:W-:Y:S01]  /*1a20*/  IMAD.WIDE.U32 R24, R21.reuse, UR6, R16 ;  /* 0x0000000615187c25 */ /* 0x040fe2000f8e0010 */
[C---:B---3--:R-:W-:Y:S01]  /*1a30*/  IADD3 R28, P0, PT, R22.reuse, UR4, RZ ;  /* 0x00000004161c7c10 */ /* 0x048fe2000ff1e0ff */
[----:B------:R-:W0:Y:S01]  /*1a40*/  LDCU UR4, c[0x0][0x3c8] ;  /* 0x00007900ff0477ac */ /* 0x000e220008000800 */
[----:B------:R-:W-:Y:S01]  /*1a50*/  IADD3 R22, P1, PT, R22, UR16, RZ ;  /* 0x0000001016167c10 */ /* 0x000fe2000ff3e0ff */
[----:B------:R-:W-:Y:S01]  /*1a60*/  IMAD R21, R21, UR11, R10 ;  /* 0x0000000b15157c24 */ /* 0x000fe2000f8e020a */
[C---:B------:R-:W-:Y:S01]  /*1a70*/  IADD3.X R29, PT, PT, R6.reuse, UR5, RZ, P0, !PT ;  /* 0x00000005061d7c10 */ /* 0x040fe200087fe4ff */
[----:B------:R-:W-:Y:S01]  /*1a80*/  IMAD.IADD R17, R19, 0x1, R23 ;  /* 0x0000000113117824 */ /* 0x000fe200078e0217 */
[----:B------:R-:W-:Y:S01]  /*1a90*/  IADD3.X R23, PT, PT, R6, UR17, RZ, P1, !PT ;  /* 0x0000001106177c10 */ /* 0x000fe20008ffe4ff */
[----:B------:R-:W-:Y:S01]  /*1aa0*/  IMAD.IADD R19, R25, 0x1, R21 ;  /* 0x0000000119137824 */ /* 0x000fe200078e0215 */
[----:B------:R-:W-:Y:S01]  /*1ab0*/  LEA R16, P0, R18, UR16, 0x2 ;  /* 0x0000001012107c11 */ /* 0x000fe2000f8010ff */
[----:B------:R-:W0:Y:S01]  /*1ac0*/  LDG.E R28, desc[UR8][R28.64] ;  /* 0x000000081c1c7981 */ /* 0x000e22000c1e1900 */
[----:B------:R-:W-:-:S02]  /*1ad0*/  LEA R20, P1, R24, UR16, 0x2 ;  /* 0x0000001018147c11 */ /* 0x000fc4000f8210ff */
[----:B------:R-:W-:Y:S01]  /*1ae0*/  LEA.HI.X R17, R18, UR17, R17, 0x2, P0 ;  /* 0x0000001112117c11 */ /* 0x000fe200080f1411 */
[----:B------:R-:W4:Y:S01]  /*1af0*/  LDG.E R23, desc[UR8][R22.64] ;  /* 0x0000000816177981 */ /* 0x000f22000c1e1900 */
[----:B------:R-:W-:Y:S02]  /*1b00*/  LEA.HI.X R21, R24, UR17, R19, 0x2, P1 ;  /* 0x0000001118157c11 */ /* 0x000fe400088f1413 */
[----:B------:R-:W-:Y:S01]  /*1b10*/  IADD3.X R15, PT, PT, R6, UR15, RZ, P2, !PT ;  /* 0x0000000f060f7c10 */ /* 0x000fe200097fe4ff */
[----:B------:R-:W2:Y:S04]  /*1b20*/  LDG.E R16, desc[UR8][R16.64] ;  /* 0x0000000810107981 */ /* 0x000ea8000c1e1900 */
[----:B------:R-:W3:Y:S04]  /*1b30*/  LDG.E R20, desc[UR8][R20.64] ;  /* 0x0000000814147981 */ /* 0x000ee8000c1e1900 */
[----:B------:R-:W5:Y:S04]  /*1b40*/  LDG.E R4, desc[UR8][R4.64] ;  /* 0x0000000804047981 */ /* 0x000f68000c1e1900 */
[----:B------:R-:W5:Y:S01]  /*1b50*/  LDG.E R14, desc[UR8][R14.64] ;  /* 0x000000080e0e7981 */ /* 0x000f62000c1e1900 */
[----:B------:R-:W-:Y:S01]  /*1b60*/  BSSY.RECONVERGENT B2, `(.L_x_91) ;  /* 0x000003a000027945 */ /* 0x000fe20003800200 */
[----:B----4-:R-:W-:Y:S01]  /*1b70*/  FADD R19, R30, -R23 ;  /* 0x800000171e137221 */ /* 0x010fe20000000000 */
[C---:B--2---:R-:W-:Y:S01]  /*1b80*/  FADD R25, -R23.reuse, R16 ;  /* 0x0000001017197221 */ /* 0x044fe20000000100 */
[----:B---3--:R-:W-:-:S02]  /*1b90*/  FADD R31, -R23, R20 ;  /* 0x00000014171f7221 */ /* 0x008fc40000000100 */
[----:B0-----:R-:W-:Y:S01]  /*1ba0*/  FFMA R19, R19, UR4, R28 ;  /* 0x0000000413137c23 */ /* 0x001fe2000800001c */
[----:B-----5:R-:W-:Y:S01]  /*1bb0*/  FFMA R25, R25, UR4, R4 ;  /* 0x0000000419197c23 */ /* 0x020fe20008000004 */
        /* <DEDUP_REMOVED lines=16> */
.L_x_95:
[----:B------:R-:W-:Y:S01]  /*1cc0*/  FMUL.FTZ R37, R4, R5 ;  /* 0x0000000504257220 */ /* 0x000fe20000410000 */
[----:B------:R-:W-:-:S03]  /*1cd0*/  FMUL.FTZ R5, R5, 0.5 ;  /* 0x3f00000005057820 */ /* 0x000fc60000410000 */
[----:B------:R-:W-:-:S04]  /*1ce0*/  FFMA R4, -R37, R37, R4 ;  /* 0x0000002525047223 */ /* 0x000fc80000000104 */
[----:B------:R-:W-:-:S07]  /*1cf0*/  FFMA R37, R4, R5, R37 ;  /* 0x0000000504257223 */ /* 0x000fce0000000025 */
.L_x_96:
[----:B------:R-:W-:Y:S05]  /*1d00*/  BSYNC.RECONVERGENT B0 ;  /* 0x0000000000007941 */ /* 0x000fea0003800200 */
.L_x_94:
        /* <DEDUP_REMOVED lines=8> */
.L_x_98:
[----:B------:R-:W0:Y:S02]  /*1d90*/  MUFU.RCP R6, R37 ;  /* 0x0000002500067308 */ /* 0x000e240000001000 */
[----:B0-----:R-:W-:-:S04]  /*1da0*/  FFMA R4, R6, R37, -1 ;  /* 0xbf80000006047423 */ /* 0x001fc80000000025 */
[----:B------:R-:W-:-:S04]  /*1db0*/  FADD.FTZ R5, -R4, -RZ ;  /* 0x800000ff04057221 */ /* 0x000fc80000010100 */
[----:B------:R-:W-:-:S07]  /*1dc0*/  FFMA R6, R6, R5, R6 ;  /* 0x0000000506067223 */ /* 0x000fce0000000006 */
.L_x_99:
[----:B------:R-:W-:Y:S05]  /*1dd0*/  BSYNC.RECONVERGENT B0 ;  /* 0x0000000000007941 */ /* 0x000fea0003800200 */
.L_x_97:
[----:B------:R-:W-:Y:S01]  /*1de0*/  FMUL R12, R12, R6 ;  /* 0x000000060c0c7220 */ /* 0x000fe20000400000 */
[----:B------:R-:W-:Y:S06]  /*1df0*/  BRA `(.L_x_93) ;  /* 0x0000000000407947 */ /* 0x000fec0003800000 */
.L_x_92:
        /* <DEDUP_REMOVED lines=14> */
.L_x_101:
[----:B------:R-:W-:Y:S05]  /*1ee0*/  BSYNC.RECONVERGENT B3 ;  /* 0x0000000000037941 */ /* 0x000fea0003800200 */
.L_x_100:
[----:B------:R-:W-:-:S07]  /*1ef0*/  IMAD.MOV.U32 R12, RZ, RZ, R4 ;  /* 0x000000ffff0c7224 */ /* 0x000fce00078e0004 */
.L_x_93:
[----:B------:R-:W-:Y:S05]  /*1f00*/  BSYNC.RECONVERGENT B2 ;  /* 0x0000000000027941 */ /* 0x000fea0003800200 */
.L_x_91:
[----:B------:R-:W0:Y:S01]  /*1f10*/  LDCU.64 UR4, c[0x0][0x380] ;  /* 0x00007000ff0477ac */ /* 0x000e220008000a00 */
[C---:B------:R-:W-:Y:S01]  /*1f20*/  IMAD.SHL.U32 R10, R11.reuse, 0x4, RZ ;  /* 0x000000040b0a7824 */ /* 0x040fe200078e00ff */
[----:B------:R-:W-:Y:S01]  /*1f30*/  SHF.L.U64.HI R11, R11, 0x2, R34 ;  /* 0x000000020b0b7819 */ /* 0x000fe20000010222 */
[----:B------:R-:W1:Y:S03]  /*1f40*/  LDC R14, c[0x0][0x3d0] ;  /* 0x0000f400ff0e7b82 */ /* 0x000e660000000800 */
[----:B0-----:R-:W-:Y:S01]  /*1f50*/  IADD3 R4, P0, PT, R10, UR4, RZ ;  /* 0x000000040a047c10 */ /* 0x001fe2000ff1e0ff */
[----:B------:R-:W0:Y:S03]  /*1f60*/  LDCU UR4, c[0x0][0x3e4] ;  /* 0x00007c80ff0477ac */ /* 0x000e260008000800 */
[----:B------:R-:W-:Y:S01]  /*1f70*/  IADD3.X R5, PT, PT, R11, UR5, RZ, P0, !PT ;  /* 0x000000050b057c10 */ /* 0x000fe200087fe4ff */
[----:B------:R-:W-:Y:S01]  /*1f80*/  FADD R27, -R27, R0 ;  /* 0x000000001b1b7221 */ /* 0x000fe20000000100 */
[----:B------:R-:W-:Y:S01]  /*1f90*/  FADD R13, -R13, R2 ;  /* 0x000000020d0d7221 */ /* 0x000fe20000000100 */
[----:B------:R-:W2:Y:S03]  /*1fa0*/  LDCU UR5, c[0x0][0x3cc] ;  /* 0x00007980ff0577ac */ /* 0x000ea60008000800 */
[----:B------:R3:W4:Y:S01]  /*1fb0*/  LDG.E R5, desc[UR8][R4.64] ;  /* 0x0000000804057981 */ /* 0x000722000c1e1900 */
[----:B------:R-:W-:Y:S01]  /*1fc0*/  ISETP.NE.AND P1, PT, R7, RZ, PT ;  /* 0x000000ff0700720c */ /* 0x000fe20003f25270 */
[----:B------:R-:W-:Y:S01]  /*1fd0*/  FADD R12, -R12, R3 ;  /* 0x000000030c0c7221 */ /* 0x000fe20000000100 */
[----:B------:R-:W-:Y:S01]  /*1fe0*/  ISETP.NE.AND P2, PT, R8, RZ, PT ;  /* 0x000000ff0800720c */ /* 0x000fe20003f45270 */
[----:B-1----:R-:W-:Y:S01]  /*1ff0*/  FADD R7, R14, 1 ;  /* 0x3f8000000e077421 */ /* 0x002fe20000000000 */
[----:B------:R-:W-:Y:S01]  /*2000*/  ISETP.NE.AND P3, PT, R9, RZ, PT ;  /* 0x000000ff0900720c */ /* 0x000fe20003f65270 */
[----:B------:R-:W-:Y:S01]  /*2010*/  BSSY.RECONVERGENT B2, `(.L_x_102) ;  /* 0x0000017000027945 */ /* 0x000fe20003800200 */
[----:B------:R-:W-:Y:S01]  /*2020*/  FSEL R27, R0, R27, !P1 ;  /* 0x0000001b001b7208 */ /* 0x000fe20004800000 */
[----:B------:R-:W1:Y:S01]  /*2030*/  MUFU.RCP R6, R7 ;  /* 0x0000000700067308 */ /* 0x000e620000001000 */
[----:B0-----:R-:W-:-:S02]  /*2040*/  ISETP.NE.AND P0, PT, RZ, UR4, PT ;  /* 0x00000004ff007c0c */ /* 0x001fc4000bf05270 */
[----:B---3--:R-:W-:Y:S02]  /*2050*/  FSEL R4, R2, R13, !P2 ;  /* 0x0000000d02047208 */ /* 0x008fe40005000000 */
[----:B------:R-:W-:Y:S02]  /*2060*/  FSETP.GEU.AND P1, PT, R35, RZ, PT ;  /* 0x000000ff2300720b */ /* 0x000fe40003f2e000 */
[----:B------:R-:W-:Y:S01]  /*2070*/  FSEL R12, R3, R12, !P3 ;  /* 0x0000000c030c7208 */ /* 0x000fe20005800000 */
[----:B------:R-:W-:-:S04]  /*2080*/  FADD R27, -R27, -R4 ;  /* 0x800000041b1b7221 */ /* 0x000fc80000000100 */
[----:B------:R-:W-:Y:S02]  /*2090*/  FADD R12, -R12, R27 ;  /* 0x0000001b0c0c7221 */ /* 0x000fe40000000100 */
[----:B------:R-:W-:Y:S01]  /*20a0*/  @P0 FSEL R35, R35, RZ, P1 ;  /* 0x000000ff23230208 */ /* 0x000fe20000800000 */
[----:B-1----:R-:W-:-:S04]  /*20b0*/  FFMA R9, -R7, R6, 1 ;  /* 0x3f80000007097423 */ /* 0x002fc80000000106 */
[----:B--2---:R-:W-:Y:S01]  /*20c0*/  FFMA R4, -R12, UR5, R35 ;  /* 0x000000050c047c23 */ /* 0x004fe20008000123 */
[----:B------:R-:W-:-:S03]  /*20d0*/  FFMA R9, R6, R9, R6 ;  /* 0x0000000906097223 */ /* 0x000fc60000000006 */
[----:B----4-:R-:W-:-:S04]  /*20e0*/  FFMA R4, R5, R14, R4 ;  /* 0x0000000e05047223 */ /* 0x010fc80000000004 */
[----:B------:R-:W0:Y:S01]  /*20f0*/  FCHK P0, R4, R7 ;  /* 0x0000000704007302 */ /* 0x000e220000000000 */
[----:B------:R-:W-:-:S04]  /*2100*/  FFMA R6, R4, R9, RZ ;  /* 0x0000000904067223 */ /* 0x000fc800000000ff */
[----:B------:R-:W-:-:S04]  /*2110*/  FFMA R5, -R7, R6, R4 ;  /* 0x0000000607057223 */ /* 0x000fc80000000104 */
[----:B------:R-:W-:Y:S01]  /*2120*/  FFMA R12, R9, R5, R6 ;  /* 0x00000005090c7223 */ /* 0x000fe20000000006 */
[----:B0-----:R-:W-:Y:S06]  /*2130*/  @!P0 BRA `(.L_x_103) ;  /* 0x0000000000108947 */ /* 0x001fec0003800000 */
[----:B------:R-:W-:Y:S01]  /*2140*/  IMAD.MOV.U32 R5, RZ, RZ, R7 ;  /* 0x000000ffff057224 */ /* 0x000fe200078e0007 */
[----:B------:R-:W-:-:S07]  /*2150*/  MOV R6, 0x2170 ;  /* 0x0000217000067802 */ /* 0x000fce0000000f00 */
[----:B------:R-:W-:Y:S05]  /*2160*/  CALL.REL.NOINC `($__internal_6_$__cuda_sm3x_div_rn_noftz_f32_slowpath) ;  /* 0x00000004007c7944 */ /* 0x000fea0003c00000 */
[----:B------:R-:W-:-:S07]  /*2170*/  IMAD.MOV.U32 R12, RZ, RZ, R4 ;  /* 0x000000ffff0c7224 */ /* 0x000fce00078e0004 */
.L_x_103:
[----:B------:R-:W-:Y:S05]  /*2180*/  BSYNC.RECONVERGENT B2 ;  /* 0x0000000000027941 */ /* 0x000fea0003800200 */
.L_x_102:
[----:B------:R-:W0:Y:S01]  /*2190*/  LDCU.64 UR6, c[0x0][0x390] ;  /* 0x00007200ff0677ac */ /* 0x000e220008000a00 */
[----:B------:R-:W-:Y:S01]  /*21a0*/  FADD R35, -R35, R12 ;  /* 0x0000000c23237221 */ /* 0x000fe20000000100 */
[----:B------:R-:W1:Y:S01]  /*21b0*/  LDCU.128 UR12, c[0x0][0x3b0] ;  /* 0x00007600ff0c77ac */ /* 0x000e620008000c00 */
[----:B------:R-:W2:Y:S01]  /*21c0*/  LDCU.64 UR10, c[0x0][0x3c0] ;  /* 0x00007800ff0a77ac */ /* 0x000ea20008000a00 */
[----:B------:R-:W3:Y:S01]  /*21d0*/  LDCU UR4, c[0x0][0x3d4] ;  /* 0x00007a80ff0477ac */ /* 0x000ee20008000800 */
[----:B0-----:R-:W-:-:S04]  /*21e0*/  IADD3 R4, P0, PT, R10, UR6, RZ ;  /* 0x000000060a047c10 */ /* 0x001fc8000ff1e0ff */
[----:B------:R-:W-:Y:S02]  /*21f0*/  IADD3.X R5, PT, PT, R11, UR7, RZ, P0, !PT ;  /* 0x000000070b057c10 */ /* 0x000fe400087fe4ff */
[C---:B-1----:R-:W-:Y:S02]  /*2200*/  IADD3 R6, P0, PT, R10.reuse, UR12, RZ ;  /* 0x0000000c0a067c10 */ /* 0x042fe4000ff1e0ff */
[C---:B------:R-:W-:Y:S02]  /*2210*/  IADD3 R8, P1, PT, R10.reuse, UR14, RZ ;  /* 0x0000000e0a087c10 */ /* 0x040fe4000ff3e0ff */
[----:B--2---:R-:W-:Y:S01]  /*2220*/  IADD3 R10, P2, PT, R10, UR10, RZ ;  /* 0x0000000a0a0a7c10 */ /* 0x004fe2000ff5e0ff */
[----:B---3--:R-:W-:Y:S01]  /*2230*/  FFMA R35, R35, UR4, R12 ;  /* 0x0000000423237c23 */ /* 0x008fe2000800000c */
[C---:B------:R-:W-:Y:S02]  /*2240*/  IADD3.X R7, PT, PT, R11.reuse, UR13, RZ, P0, !PT ;  /* 0x0000000d0b077c10 */ /* 0x040fe400087fe4ff */
[----:B------:R-:W-:-:S02]  /*2250*/  IADD3.X R9, PT, PT, R11, UR15, RZ, P1, !PT ;  /* 0x0000000f0b097c10 */ /* 0x000fc40008ffe4ff */
[----:B------:R-:W-:Y:S01]  /*2260*/  IADD3.X R11, PT, PT, R11, UR11, RZ, P2, !PT ;  /* 0x0000000b0b0b7c10 */ /* 0x000fe200097fe4ff */
[----:B------:R-:W-:Y:S04]  /*2270*/  STG.E desc[UR8][R4.64], R35 ;  /* 0x0000002304007986 */ /* 0x000fe8000c101908 */
[----:B------:R-:W-:Y:S04]  /*2280*/  STG.E desc[UR8][R6.64], R0 ;  /* 0x0000000006007986 */ /* 0x000fe8000c101908 */
[----:B------:R-:W-:Y:S04]  /*2290*/  STG.E desc[UR8][R8.64], R2 ;  /* 0x0000000208007986 */ /* 0x000fe8000c101908 */
[----:B------:R-:W-:Y:S01]  /*22a0*/  STG.E desc[UR8][R10.64], R3 ;  /* 0x000000030a007986 */ /* 0x000fe2000c101908 */
[----:B------:R-:W-:Y:S05]  /*22b0*/  EXIT ;  /* 0x000000000000794d */ /* 0x000fea0003800000 */
        .weak           $__internal_4_$__cuda_sm20_rcp_rn_f32_slowpath
        .type           $__internal_4_$__cuda_sm20_rcp_rn_f32_slowpath,@function
        .size           $__internal_4_$__cuda_sm20_rcp_rn_f32_slowpath,($__internal_5_$__cuda_sm20_sqrt_rn_f32_slowpath - $__internal_4_$__cuda_sm20_rcp_rn_f32_slowpath)
$__internal_4_$__cuda_sm20_rcp_rn_f32_slowpath:
        /* <DEDUP_REMOVED lines=15> */
.L_x_105:
[----:B------:R-:W-:-:S05]  /*23b0*/  VIADD R5, R4, 0xffffff03 ;  /* 0xffffff0304057836 */ /* 0x000fca0000000000 */
[----:B------:R-:W-:-:S13]  /*23c0*/  ISETP.GT.U32.AND P1, PT, R5, 0x1, PT ;  /* 0x000000010500780c */ /* 0x000fda0003f24070 */
[----:B------:R-:W-:Y:S05]  /*23d0*/  @P1 BRA `(.L_x_107) ;  /* 0x0000000000781947 */ /* 0x000fea0003800000 */
[----:B------:R-:W-:Y:S01]  /*23e0*/  LOP3.LUT R42, R37, 0x7fffff, RZ, 0xc0, !PT ;  /* 0x007fffff252a7812 */ /* 0x000fe200078ec0ff */
[----:B------:R-:W-:Y:S02]  /*23f0*/  IMAD.MOV.U32 R38, RZ, RZ, 0x3 ;  /* 0x00000003ff267424 */ /* 0x000fe400078e00ff */
[----:B------:R-:W-:Y:S01]  /*2400*/  VIADD R4, R4, 0xffffff04 ;  /* 0xffffff0404047836 */ /* 0x000fe20000000000 */
[----:B------:R-:W-:Y:S02]  /*2410*/  LOP3.LUT R42, R42, 0x3f800000, RZ, 0xfc, !PT ;  /* 0x3f8000002a2a7812 */ /* 0x000fe400078efcff */
[----:B------:R-:W-:Y:S02]  /*2420*/  SHF.L.U32 R38, R38, R5, RZ ;  /* 0x0000000526267219 */ /* 0x000fe400000006ff */
[----:B------:R-:W0:Y:S02]  /*2430*/  MUFU.RCP R43, R42 ;  /* 0x0000002a002b7308 */ /* 0x000e240000001000 */
[----:B0-----:R-:W-:-:S04]  /*2440*/  FFMA R6, R42, R43, -1 ;  /* 0xbf8000002a067423 */ /* 0x001fc8000000002b */
[----:B------:R-:W-:-:S04]  /*2450*/  FADD.FTZ R6, -R6, -RZ ;  /* 0x800000ff06067221 */ /* 0x000fc80000010100 */
[CCC-:B------:R-:W-:Y:S01]  /*2460*/  FFMA.RM R41, R43.reuse, R6.reuse, R43.reuse ;  /* 0x000000062b297223 */ /* 0x1c0fe2000000402b */
[----:B------:R-:W-:-:S05]  /*2470*/  FFMA.RP R6, R43, R6, R43 ;  /* 0x000000062b067223 */ /* 0x000fca000000802b */
[C---:B------:R-:W-:Y:S02]  /*2480*/  FSETP.NEU.FTZ.AND P1, PT, R41.reuse, R6, PT ;  /* 0x000000062900720b */ /* 0x040fe40003f3d000 */
[----:B------:R-:W-:Y:S02]  /*2490*/  LOP3.LUT R41, R41, 0x7fffff, RZ, 0xc0, !PT ;  /* 0x007fffff29297812 */ /* 0x000fe400078ec0ff */
[----:B------:R-:W-:Y:S02]  /*24a0*/  SEL R6, RZ, 0xffffffff, !P1 ;  /* 0xffffffffff067807 */ /* 0x000fe40004800000 */
[----:B------:R-:W-:-:S03]  /*24b0*/  LOP3.LUT R41, R41, 0x800000, RZ, 0xfc, !PT ;  /* 0x0080000029297812 */ /* 0x000fc600078efcff */
[----:B------:R-:W-:Y:S01]  /*24c0*/  IMAD.MOV R6, RZ, RZ, -R6 ;  /* 0x000000ffff067224 */ /* 0x000fe200078e0a06 */
[----:B------:R-:W-:Y:S02]  /*24d0*/  LOP3.LUT R38, R38, R41, RZ, 0xc0, !PT ;  /* 0x0000002926267212 */ /* 0x000fe400078ec0ff */
[--C-:B------:R-:W-:Y:S02]  /*24e0*/  SHF.R.U32.HI R4, RZ, R4, R41.reuse ;  /* 0x00000004ff047219 */ /* 0x100fe40000011629 */
[-C--:B------:R-:W-:Y:S02]  /*24f0*/  SHF.R.U32.HI R38, RZ, R5.reuse, R38 ;  /* 0x00000005ff267219 */ /* 0x080fe40000011626 */
[----:B------:R-:W-:Y:S02]  /*2500*/  LOP3.LUT P2, RZ, R6, R5, R41, 0xf8, !PT ;  /* 0x0000000506ff7212 */ /* 0x000fe4000784f829 */
[C---:B------:R-:W-:Y:S02]  /*2510*/  LOP3.LUT P1, RZ, R38.reuse, 0x1, RZ, 0xc0, !PT ;  /* 0x0000000126ff7812 */ /* 0x040fe4000782c0ff */
[----:B------:R-:W-:-:S04]  /*2520*/  LOP3.LUT P4, RZ, R38, 0x2, RZ, 0xc0, !PT ;  /* 0x0000000226ff7812 */ /* 0x000fc8000788c0ff */
[----:B------:R-:W-:Y:S02]  /*2530*/  PLOP3.LUT P1, PT, P1, P2, P4, 0xe0, 0x0 ;  /* 0x000000000000781c */ /* 0x000fe40000f25c40 */
[----:B------:R-:W-:Y:S02]  /*2540*/  LOP3.LUT P2, RZ, R37, 0x7fffff, RZ, 0xc0, !PT ;  /* 0x007fffff25ff7812 */ /* 0x000fe4000784c0ff */
[----:B------:R-:W-:-:S05]  /*2550*/  SEL R5, RZ, 0x1, !P1 ;  /* 0x00000001ff057807 */ /* 0x000fca0004800000 */
[----:B------:R-:W-:-:S05]  /*2560*/  IMAD.MOV R5, RZ, RZ, -R5 ;  /* 0x000000ffff057224 */ /* 0x000fca00078e0a05 */
[----:B------:R-:W-:-:S13]  /*2570*/  ISETP.GE.AND P1, PT, R5, RZ, PT ;  /* 0x000000ff0500720c */ /* 0x000fda0003f26270 */
[----:B------:R-:W-:-:S05]  /*2580*/  @!P1 VIADD R4, R4, 0x1 ;  /* 0x0000000104049836 */ /* 0x000fca0000000000 */
[----:B------:R-:W-:-:S04]  /*2590*/  @!P2 SHF.L.U32 R4, R4, 0x1, RZ ;  /* 0x000000010404a819 */ /* 0x000fc800000006ff */
[----:B------:R-:W-:Y:S01]  /*25a0*/  LOP3.LUT R6, R4, 0x80000000, R37, 0xf8, !PT ;  /* 0x8000000004067812 */ /* 0x000fe200078ef825 */
[----:B------:R-:W-:Y:S06]  /*25b0*/  BRA `(.L_x_106) ;  /* 0x0000000000047947 */ /* 0x000fec0003800000 */
.L_x_107:
[----:B------:R0:W1:Y:S02]  /*25c0*/  MUFU.RCP R6, R37 ;  /* 0x0000002500067308 */ /* 0x0000640000001000 */
.L_x_106:
[----:B------:R-:W-:Y:S05]  /*25d0*/  BSYNC.RECONVERGENT B1 ;  /* 0x0000000000017941 */ /* 0x000fea0003800200 */
.L_x_104:
[----:B0-----:R-:W-:-:S04]  /*25e0*/  IMAD.MOV.U32 R37, RZ, RZ, 0x0 ;  /* 0x00000000ff257424 */ /* 0x001fc800078e00ff */
[----:B-1----:R-:W-:Y:S05]  /*25f0*/  RET.REL.NODEC R36 `(primal_dual_for_total_variation_3D) ;  /* 0xffffffd824807950 */ /* 0x002fea0003c3ffff */
        .weak           $__internal_5_$__cuda_sm20_sqrt_rn_f32_slowpath
        .type           $__internal_5_$__cuda_sm20_sqrt_rn_f32_slowpath,@function
        .size           $__internal_5_$__cuda_sm20_sqrt_rn_f32_slowpath,($__internal_6_$__cuda_sm3x_div_rn_noftz_f32_slowpath - $__internal_5_$__cuda_sm20_sqrt_rn_f32_slowpath)
$__internal_5_$__cuda_sm20_sqrt_rn_f32_slowpath:
[----:B------:R-:W-:-:S13]  /*2600*/  LOP3.LUT P1, RZ, R4, 0x7fffffff, RZ, 0xc0, !PT ;  /* 0x7fffffff04ff7812 */ /* 0x000fda000782c0ff */
[----:B------:R-:W-:Y:S01]  /*2610*/  @!P1 IMAD.MOV.U32 R41, RZ, RZ, R4 ;  /* 0x000000ffff299224 */ /* 0x000fe200078e0004 */
        /* <DEDUP_REMOVED lines=8> */
[----:B------:R-:W-:Y:S01]  /*26a0*/  @P1 FFMA R38, R4, 1.84467440737095516160e+19, RZ ;  /* 0x5f80000004261823 */ /* 0x000fe200000000ff */
[----:B------:R-:W-:-:S03]  /*26b0*/  @!P1 IMAD.MOV.U32 R41, RZ, RZ, R4 ;  /* 0x000000ffff299224 */ /* 0x000fc600078e0004 */
[----:B------:R-:W0:Y:S02]  /*26c0*/  @P1 MUFU.RSQ R5, R38 ;  /* 0x0000002600051308 */ /* 0x000e240000001400 */
[----:B0-----:R-:W-:Y:S01]  /*26d0*/  @P1 FMUL.FTZ R37, R38, R5 ;  /* 0x0000000526251220 */ /* 0x001fe20000410000 */
[----:B------:R-:W-:-:S03]  /*26e0*/  @P1 FMUL.FTZ R5, R5, 0.5 ;  /* 0x3f00000005051820 */ /* 0x000fc60000410000 */
[----:B------:R-:W-:-:S04]  /*26f0*/  @P1 FADD.FTZ R36, -R37, -RZ ;  /* 0x800000ff25241221 */ /* 0x000fc80000010100 */
[----:B------:R-:W-:-:S04]  /*2700*/  @P1 FFMA R36, R37, R36, R38 ;  /* 0x0000002425241223 */ /* 0x000fc80000000026 */
[----:B------:R-:W-:-:S04]  /*2710*/  @P1 FFMA R5, R36, R5, R37 ;  /* 0x0000000524051223 */ /* 0x000fc80000000025 */
[----:B------:R-:W-:-:S07]  /*2720*/  @P1 FMUL.FTZ R41, R5, 2.3283064365386962891e-10 ;  /* 0x2f80000005291820 */ /* 0x000fce0000410000 */
.L_x_108:
[----:B------:R-:W-:Y:S02]  /*2730*/  IMAD.MOV.U32 R4, RZ, RZ, R6 ;  /* 0x000000ffff047224 */ /* 0x000fe400078e0006 */
[----:B------:R-:W-:-:S04]  /*2740*/  IMAD.MOV.U32 R5, RZ, RZ, 0x0 ;  /* 0x00000000ff057424 */ /* 0x000fc800078e00ff */
[----:B------:R-:W-:Y:S05]  /*2750*/  RET.REL.NODEC R4 `(primal_dual_for_total_variation_3D) ;  /* 0xffffffd804287950 */ /* 0x000fea0003c3ffff */
        .weak           $__internal_6_$__cuda_sm3x_div_rn_noftz_f32_slowpath
        .type           $__internal_6_$__cuda_sm3x_div_rn_noftz_f32_slowpath,@function
        .size           $__internal_6_$__cuda_sm3x_div_rn_noftz_f32_slowpath,(.L_x_127 - $__internal_6_$__cuda_sm3x_div_rn_noftz_f32_slowpath)
$__internal_6_$__cuda_sm3x_div_rn_noftz_f32_slowpath:
[----:B------:R-:W-:Y:S01]  /*2760*/  SHF.R.U32.HI R36, RZ, 0x17, R5 ;  /* 0x00000017ff247819 */ /* 0x000fe20000011605 */
[----:B------:R-:W-:Y:S01]  /*2770*/  BSSY.RECONVERGENT B0, `(.L_x_109) ;  /* 0x0000063000007945 */ /* 0x000fe20003800200 */
[----:B------:R-:W-:Y:S02]  /*2780*/  SHF.R.U32.HI R37, RZ, 0x17, R4 ;  /* 0x00000017ff257819 */ /* 0x000fe40000011604 */
[----:B------:R-:W-:Y:S02]  /*2790*/  LOP3.LUT R36, R36, 0xff, RZ, 0xc0, !PT ;  /* 0x000000ff24247812 */ /* 0x000fe400078ec0ff */
[----:B------:R-:W-:Y:S02]  /*27a0*/  LOP3.LUT R37, R37, 0xff, RZ, 0xc0, !PT ;  /* 0x000000ff25257812 */ /* 0x000fe400078ec0ff */
[----:B------:R-:W-:-:S03]  /*27b0*/  IADD3 R41, PT, PT, R36, -0x1, RZ ;  /* 0xffffffff24297810 */ /* 0x000fc60007ffe0ff */
[----:B------:R-:W-:Y:S01]  /*27c0*/  VIADD R38, R37, 0xffffffff ;  /* 0xffffffff25267836 */ /* 0x000fe20000000000 */
        /* <DEDUP_REMOVED lines=20> */
[----:B------:R-:W-:Y:S01]  /*2910*/  VIADD R38, R37, 0xffffffff ;  /* 0xffffffff25267836 */ /* 0x000fe20000000000 */
[----:B------:R-:W-:-:S04]  /*2920*/  ISETP.GE.AND P2, PT, R41, RZ, PT ;  /* 0x000000ff2900720c */ /* 0x000fc80003f46270 */
[----:B------:R-:W-:-:S09]  /*2930*/  ISETP.GE.AND P1, PT, R38, RZ, PT ;  /* 0x000000ff2600720c */ /* 0x000fd20003f26270 */
[----:B------:R-:W-:-:S04]  /*2940*/  @!P2 FFMA R5, R5, 1.84467440737095516160e+19, RZ ;  /* 0x5f8000000505a823 */ /* 0x000fc800000000ff */
[----:B------:R-:W-:Y:S02]  /*2950*/  @P1 IMAD.MOV.U32 R38, RZ, RZ, RZ ;  /* 0x000000ffff261224 */ /* 0x000fe400078e00ff */
[----:B------:R-:W-:Y:S01]  /*2960*/  @!P1 FFMA R4, R4, 1.84467440737095516160e+19, RZ ;  /* 0x5f80000004049823 */ /* 0x000fe200000000ff */
[----:B------:R-:W-:-:S04]  /*2970*/  @!P1 IMAD.MOV.U32 R38, RZ, RZ, -0x40 ;  /* 0xffffffc0ff269424 */ /* 0x000fc800078e00ff */
[----:B------:R-:W-:-:S07]  /*2980*/  @!P2 VIADD R38, R38, 0x40 ;  /* 0x000000402626a836 */ /* 0x000fce0000000000 */
.L_x_110:
[----:B------:R-:W-:Y:S01]  /*2990*/  LEA R42, R36, 0xc0800000, 0x17 ;  /* 0xc0800000242a7811 */ /* 0x000fe200078eb8ff */
[----:B------:R-:W-:Y:S01]  /*29a0*/  VIADD R37, R37, 0xffffff81 ;  /* 0xffffff8125257836 */ /* 0x000fe20000000000 */
[----:B------:R-:W-:Y:S02]  /*29b0*/  BSSY.RECONVERGENT B1, `(.L_x_115) ;  /* 0x0000035000017945 */ /* 0x000fe40003800200 */
[----:B------:R-:W-:Y:S01]  /*29c0*/  IADD3 R41, PT, PT, -R42, R5, RZ ;  /* 0x000000052a297210 */ /* 0x000fe20007ffe1ff */
[C---:B------:R-:W-:Y:S01]  /*29d0*/  IMAD R4, R37.reuse, -0x800000, R4 ;  /* 0xff80000025047824 */ /* 0x040fe200078e0204 */
[----:B------:R-:W-:Y:S02]  /*29e0*/  IADD3 R43, PT, PT, R37, 0x7f, -R36 ;  /* 0x0000007f252b7810 */ /* 0x000fe40007ffe824 */
[----:B------:R0:W1:Y:S02]  /*29f0*/  MUFU.RCP R42, R41 ;  /* 0x00000029002a7308 */ /* 0x0000640000001000 */
[----:B0-----:R-:W-:-:S04]  /*2a00*/  FADD.FTZ R41, -R41, -RZ ;  /* 0x800000ff29297221 */ /* 0x001fc80000010100 */
[----:B-1----:R-:W-:-:S04]  /*2a10*/  FFMA R5, R42, R41, 1 ;  /* 0x3f8000002a057423 */ /* 0x002fc80000000029 */
[----:B------:R-:W-:-:S04]  /*2a20*/  FFMA R5, R42, R5, R42 ;  /* 0x000000052a057223 */ /* 0x000fc8000000002a */
[----:B------:R-:W-:-:S04]  /*2a30*/  FFMA R42, R4, R5, RZ ;  /* 0x00000005042a7223 */ /* 0x000fc800000000ff */
[----:B------:R-:W-:-:S04]  /*2a40*/  FFMA R36, R41, R42, R4 ;  /* 0x0000002a29247223 */ /* 0x000fc80000000004 */
[----:B------:R-:W-:-:S04]  /*2a50*/  FFMA R36, R5, R36, R42 ;  /* 0x0000002405247223 */ /* 0x000fc8000000002a */
[----:B------:R-:W-:Y:S01]  /*2a60*/  FFMA R37, R41, R36, R4 ;  /* 0x0000002429257223 */ /* 0x000fe20000000004 */
[----:B------:R-:W-:-:S03]  /*2a70*/  IMAD.IADD R41, R43, 0x1, R38 ;  /* 0x000000012b297824 */ /* 0x000fc600078e0226 */
        /* <DEDUP_REMOVED lines=15> */
[CCC-:B------:R-:W-:Y:S01]  /*2b70*/  FFMA.RP R42, R5.reuse, R37.reuse, R36.reuse ;  /* 0x00000025052a7223 */ /* 0x1c0fe20000008024 */
[----:B------:R-:W-:Y:S01]  /*2b80*/  FFMA.RM R5, R5, R37, R36 ;  /* 0x0000002505057223 */ /* 0x000fe20000004024 */
[----:B------:R-:W-:Y:S02]  /*2b90*/  ISETP.NE.AND P4, PT, R38, RZ, PT ;  /* 0x000000ff2600720c */ /* 0x000fe40003f85270 */
[----:B------:R-:W-:Y:S02]  /*2ba0*/  LOP3.LUT R41, R41, 0x7fffff, RZ, 0xc0, !PT ;  /* 0x007fffff29297812 */ /* 0x000fe400078ec0ff */
[----:B------:R-:W-:Y:S01]  /*2bb0*/  FSETP.NEU.FTZ.AND P1, PT, R42, R5, PT ;  /* 0x000000052a00720b */ /* 0x000fe20003f3d000 */
[C---:B------:R-:W-:Y:S01]  /*2bc0*/  VIADD R5, R38.reuse, 0x20 ;  /* 0x0000002026057836 */ /* 0x040fe20000000000 */
[----:B------:R-:W-:Y:S02]  /*2bd0*/  LOP3.LUT R36, R41, 0x800000, RZ, 0xfc, !PT ;  /* 0x0080000029247812 */ /* 0x000fe400078efcff */
[----:B------:R-:W-:-:S02]  /*2be0*/  ISETP.NE.AND P2, PT, R38, RZ, PT ;  /* 0x000000ff2600720c */ /* 0x000fc40003f45270 */
[----:B------:R-:W-:Y:S02]  /*2bf0*/  IADD3 R38, PT, PT, -R38, RZ, RZ ;  /* 0x000000ff26267210 */ /* 0x000fe40007ffe1ff */
        /* <DEDUP_REMOVED lines=12> */
.L_x_117:
[----:B------:R-:W-:-:S04]  /*2cc0*/  LOP3.LUT R4, R4, 0x80000000, RZ, 0xc0, !PT ;  /* 0x8000000004047812 */ /* 0x000fc800078ec0ff */
[----:B------:R-:W-:Y:S01]  /*2cd0*/  LOP3.LUT R4, R4, 0x7f800000, RZ, 0xfc, !PT ;  /* 0x7f80000004047812 */ /* 0x000fe200078efcff */
[----:B------:R-:W-:Y:S06]  /*2ce0*/  BRA `(.L_x_118) ;  /* 0x0000000000047947 */ /* 0x000fec0003800000 */
.L_x_116:
[----:B------:R-:W-:-:S07]  /*2cf0*/  IMAD R4, R41, 0x800000, R4 ;  /* 0x0080000029047824 */ /* 0x000fce00078e0204 */
.L_x_118:
[----:B------:R-:W-:Y:S05]  /*2d00*/  BSYNC.RECONVERGENT B1 ;  /* 0x0000000000017941 */ /* 0x000fea0003800200 */
.L_x_115:
[----:B------:R-:W-:Y:S05]  /*2d10*/  BRA `(.L_x_119) ;  /* 0x0000000000207947 */ /* 0x000fea0003800000 */
.L_x_114:
[----:B------:R-:W-:-:S04]  /*2d20*/  LOP3.LUT R4, R5, 0x80000000, R4, 0x48, !PT ;  /* 0x8000000005047812 */ /* 0x000fc800078e4804 */
[----:B------:R-:W-:Y:S01]  /*2d30*/  LOP3.LUT R4, R4, 0x7f800000, RZ, 0xfc, !PT ;  /* 0x7f80000004047812 */ /* 0x000fe200078efcff */
[----:B------:R-:W-:Y:S06]  /*2d40*/  BRA `(.L_x_119) ;  /* 0x0000000000147947 */ /* 0x000fec0003800000 */
.L_x_113:
[----:B------:R-:W-:Y:S01]  /*2d50*/  LOP3.LUT R4, R5, 0x80000000, R4, 0x48, !PT ;  /* 0x8000000005047812 */ /* 0x000fe200078e4804 */
[----:B------:R-:W-:Y:S06]  /*2d60*/  BRA `(.L_x_119) ;  /* 0x00000000000c7947 */ /* 0x000fec0003800000 */
.L_x_112:
[----:B------:R-:W0:Y:S01]  /*2d70*/  MUFU.RSQ R4, -QNAN ;  /* 0xffc0000000047908 */ /* 0x000e220000001400 */
[----:B------:R-:W-:Y:S05]  /*2d80*/  BRA `(.L_x_119) ;  /* 0x0000000000047947 */ /* 0x000fea0003800000 */
.L_x_111:
[----:B------:R-:W-:-:S07]  /*2d90*/  FADD.FTZ R4, R4, R5 ;  /* 0x0000000504047221 */ /* 0x000fce0000010000 */
.L_x_119:
[----:B------:R-:W-:Y:S05]  /*2da0*/  BSYNC.RECONVERGENT B0 ;  /* 0x0000000000007941 */ /* 0x000fea0003800200 */
.L_x_109:
[----:B------:R-:W-:Y:S02]  /*2db0*/  IMAD.MOV.U32 R36, RZ, RZ, R6 ;  /* 0x000000ffff247224 */ /* 0x000fe400078e0006 */
[----:B------:R-:W-:-:S04]  /*2dc0*/  IMAD.MOV.U32 R37, RZ, RZ, 0x0 ;  /* 0x00000000ff257424 */ /* 0x000fc800078e00ff */
[----:B0-----:R-:W-:Y:S05]  /*2dd0*/  RET.REL.NODEC R36 `(primal_dual_for_total_variation_3D) ;  /* 0xffffffd024887950 */ /* 0x001fea0003c3ffff */
.L_x_120:
        /* <DEDUP_REMOVED lines=10> */
.L_x_127:


//--------------------- .nv.shared.reserved.0     --------------------------
	.section	.nv.shared.reserved.0,"aw",@nobits
	.weak		__nv_reservedSMEM_offset_0_alias
	.size		__nv_reservedSMEM_offset_0_alias, 0, 64
	.other		__nv_reservedSMEM_offset_0_alias,@"STO_CUDA_RESERVED_SHARED STV_DEFAULT"
__nv_reservedSMEM_offset_0_alias:
	.zero		0
	.zero		64


//--------------------- .nv.constant0.primal_dual_for_total_variation_2D --------------------------
	.section	.nv.constant0.primal_dual_for_total_variation_2D,"a",@progbits
	.sectionflags	@""
	.align	4
.nv.constant0.primal_dual_for_total_variation_2D:
	.zero		917


//--------------------- .nv.constant0.PDResidCalc3D_kernel --------------------------
	.section	.nv.constant0.PDResidCalc3D_kernel,"a",@progbits
	.sectionflags	@""
	.align	4
.nv.constant0.PDResidCalc3D_kernel:
	.zero		932


//--------------------- .nv.constant0.PDResidCalc2D_kernel --------------------------
	.section	.nv.constant0.PDResidCalc2D_kernel,"a",@progbits
	.sectionflags	@""
	.align	4
.nv.constant0.PDResidCalc2D_kernel:
	.zero		928


//--------------------- .nv.constant0.getU3D_kernel --------------------------
	.section	.nv.constant0.getU3D_kernel,"a",@progbits
	.sectionflags	@""
	.align	4
.nv.constant0.getU3D_kernel:
	.zero		928


//--------------------- .nv.constant0.getU2D_kernel --------------------------
	.section	.nv.constant0.getU2D_kernel,"a",@progbits
	.sectionflags	@""
	.align	4
.nv.constant0.getU2D_kernel:
	.zero		924


//--------------------- .nv.constant0.PDcopy_kernel3D --------------------------
	.section	.nv.constant0.PDcopy_kernel3D,"a",@progbits
	.sectionflags	@""
	.align	4
.nv.constant0.PDcopy_kernel3D:
	.zero		924


//--------------------- .nv.constant0.PDcopy_kernel2D --------------------------
	.section	.nv.constant0.PDcopy_kernel2D,"a",@progbits
	.sectionflags	@""
	.align	4
.nv.constant0.PDcopy_kernel2D:
	.zero		920


//--------------------- .nv.constant0.PDnonneg3D_kernel --------------------------
	.section	.nv.constant0.PDnonneg3D_kernel,"a",@progbits
	.sectionflags	@""
	.align	4
.nv.constant0.PDnonneg3D_kernel:
	.zero		916


//--------------------- .nv.constant0.DivProj3D_kernel --------------------------
	.section	.nv.constant0.DivProj3D_kernel,"a",@progbits
	.sectionflags	@""
	.align	4
.nv.constant0.DivProj3D_kernel:
	.zero		956


//--------------------- .nv.constant0.Proj_funcPD3D_aniso_kernel --------------------------
	.section	.nv.constant0.Proj_funcPD3D_aniso_kernel,"a",@progbits
	.sectionflags	@""
	.align	4
.nv.constant0.Proj_funcPD3D_aniso_kernel:
	.zero		932


//--------------------- .nv.constant0.Proj_funcPD3D_iso_kernel --------------------------
	.section	.nv.constant0.Proj_funcPD3D_iso_kernel,"a",@progbits
	.sectionflags	@""
	.align	4
.nv.constant0.Proj_funcPD3D_iso_kernel:
	.zero		932


//--------------------- .nv.constant0.dualPD3D_kernel --------------------------
	.section	.nv.constant0.dualPD3D_kernel,"a",@progbits
	.sectionflags	@""
	.align	4
.nv.constant0.dualPD3D_kernel:
	.zero		944


//--------------------- .nv.constant0.primal_dual_for_total_variation_3D --------------------------
	.section	.nv.constant0.primal_dual_for_total_variation_3D,"a",@progbits
	.sectionflags	@""
	.align	4
.nv.constant0.primal_dual_for_total_variation_3D:
	.zero		1004


//--------------------- SYMBOLS --------------------------

	.type		.nv.reservedSmem.offset0,@object
	.size		.nv.reservedSmem.offset0,0x4
